def attn_fwd(
    Q,
    K,
    V,
    Out,
    Lse,
    sm_scale,
    stride_qz,
    stride_qh,
    stride_qm,
    stride_qk,
    stride_kz,
    stride_kh,
    stride_kn,
    stride_kk,
    stride_vz,
    stride_vh,
    stride_vn,
    stride_vk,
    stride_oz,
    stride_oh,
    stride_om,
    stride_ok,
    seqlen_q,
    seqlen_k,
    BLOCK_M: tl.constexpr,
    BLOCK_N: tl.constexpr,
    HEAD_DIM: tl.constexpr,
    CAUSAL: tl.constexpr,
):
    start_m = tl.program_id(0)
    off_hz = tl.program_id(1)
    q_off = off_hz * stride_qh
    k_off = off_hz * stride_kh
    v_off = off_hz * stride_vh
    offs_m = start_m * BLOCK_M + tl.arange(0, BLOCK_M)
    offs_d = tl.arange(0, HEAD_DIM)
    offs_n = tl.arange(0, BLOCK_N)
    q_ptrs = Q + q_off + offs_m[:, None] * stride_qm + offs_d[None, :] * stride_qk
    k_ptrs = K + k_off + offs_d[:, None] * stride_kk + offs_n[None, :] * stride_kn
    v_ptrs = V + v_off + offs_n[:, None] * stride_vn + offs_d[None, :] * stride_vk
    m_i = tl.full([BLOCK_M], float("-inf"), dtype=tl.float32)
    l_i = tl.zeros([BLOCK_M], dtype=tl.float32) + 1.0
    acc = tl.zeros([BLOCK_M, HEAD_DIM], dtype=tl.float32)
    q = tl.load(q_ptrs)
    acc, l_i, m_i = _attn_fwd_inner(
        acc,
        l_i,
        m_i,
        q,
        k_ptrs,
        v_ptrs,
        sm_scale,
        stride_kn,
        stride_vn,
        start_m,
        seqlen_k,
        BLOCK_M,
        BLOCK_N,
        HEAD_DIM,
        CAUSAL,
    )
    acc = acc / l_i[:, None]
    lse = m_i + tl.math.log2(l_i) / 1.4426950408889634
    o_ptrs = (
        Out
        + off_hz * stride_oh
        + offs_m[:, None] * stride_om
        + offs_d[None, :] * stride_ok
    )
    tl.store(o_ptrs, acc.to(Out.dtype.element_ty))
    tl.store(Lse + off_hz * seqlen_q + offs_m, lse)

# config = {"BLOCK_M": 128, "BLOCK_N": 64, "HEAD_DIM": 64, "arch": "sm_90", "causal": false, "dtype": "bf16", "num_stages": 2, "num_warps": 4}
# arch = sm_90


// ===== COMPILED SASS (sm_90a) =====

	.target	sm_90a

	.elftype	@"ET_EXEC"


//--------------------- .note.nv.tkinfo           --------------------------
	.section	.note.nv.tkinfo,"",@"SHT_NOTE"
	.sectionflags	@"SHF_NOTE_NV_TKINFO"
	.tkinfo
        /*0018*/ 	.word	0x00000002
        /*0030*/ 	.string	""
        /*0030*/ 	.string	"ptxas"
        /*0030*/ 	.string	"Cuda compilation tools, release 13.0, V13.0.88"
        /*0030*/ 	.string	"Build cuda_13.0.r13.0/compiler.36424714_0"
        /*0030*/ 	.string	"-v  -suppress-debug-info  -lineinfo  -arch sm_90a "



//--------------------- .note.nv.cuinfo           --------------------------
	.section	.note.nv.cuinfo,"",@"SHT_NOTE"
	.sectionflags	@"SHF_NOTE_NV_CUINFO"
        /*0018*/ 	.short	0x0002
        /*001a*/ 	.short	0x005a
        /*001c*/ 	.short	0x0082
	.zero		2


//--------------------- .nv.info                  --------------------------
	.section	.nv.info,"",@"SHT_CUDA_INFO"
	.align	4


	//----- nvinfo : EIATTR_REGCOUNT
	.align		4
        /*0000*/ 	.byte	0x04, 0x2f
        /*0002*/ 	.short	(.L_2 - .L_1)
	.align		4
.L_1:
        /*0004*/ 	.word	index@(attn_fwd)
        /*0008*/ 	.word	0x000000ff


	//----- nvinfo : EIATTR_FRAME_SIZE
	.align		4
.L_2:
        /*000c*/ 	.byte	0x04, 0x11
        /*000e*/ 	.short	(.L_4 - .L_3)
	.align		4
.L_3:
        /*0010*/ 	.word	index@(attn_fwd)
        /*0014*/ 	.word	0x00000110


	//----- nvinfo : EIATTR_MIN_STACK_SIZE
	.align		4
.L_4:
        /*0018*/ 	.byte	0x04, 0x12
        /*001a*/ 	.short	(.L_6 - .L_5)
	.align		4
.L_5:
        /*001c*/ 	.word	index@(attn_fwd)
        /*0020*/ 	.word	0x00000110
.L_6:


//--------------------- .nv.compat                --------------------------
	.section	.nv.compat,"",@"SHT_CUDA_COMPAT_INFO"
	.align	4
        /*0000*/ 	.byte	0x02, 0x09, 0x01, 0x00, 0x02, 0x02, 0x04, 0x00, 0x02, 0x05, 0x05, 0x00, 0x03, 0x07, 0x01, 0x01
        /*0010*/ 	.byte	0x02, 0x03, 0x00, 0x00, 0x02, 0x06, 0x01, 0x00, 0x04, 0x0b, 0x08, 0x00, 0x00, 0x00, 0x00, 0x00
        /*0020*/ 	.byte	0x00, 0x00, 0x00, 0x00


//--------------------- .nv.info.attn_fwd         --------------------------
	.section	.nv.info.attn_fwd,"",@"SHT_CUDA_INFO"
	.sectionflags	@""
	.align	4


	//----- nvinfo : EIATTR_CUDA_API_VERSION
	.align		4
        /*0000*/ 	.byte	0x04, 0x37
        /*0002*/ 	.short	(.L_8 - .L_7)
.L_7:
        /*0004*/ 	.word	0x00000082


	//----- nvinfo : EIATTR_KPARAM_INFO
	.align		4
.L_8:
        /*0008*/ 	.byte	0x04, 0x17
        /*000a*/ 	.short	(.L_10 - .L_9)
.L_9:
        /*000c*/ 	.word	0x00000000
        /*0010*/ 	.short	0x0019
        /*0012*/ 	.short	0x0080
        /*0014*/ 	.byte	0x00, 0xf4, 0x21, 0x00


	//----- nvinfo : EIATTR_KPARAM_INFO
	.align		4
.L_10:
        /*0018*/ 	.byte	0x04, 0x17
        /*001a*/ 	.short	(.L_12 - .L_11)
.L_11:
        /*001c*/ 	.word	0x00000000
        /*0020*/ 	.short	0x0018
        /*0022*/ 	.short	0x0078
        /*0024*/ 	.byte	0x00, 0xf4, 0x21, 0x00


	//----- nvinfo : EIATTR_KPARAM_INFO
	.align		4
.L_12:
        /*0028*/ 	.byte	0x04, 0x17
        /*002a*/ 	.short	(.L_14 - .L_13)
.L_13:
        /*002c*/ 	.word	0x00000000
        /*0030*/ 	.short	0x0017
        /*0032*/ 	.short	0x0070
        /*0034*/ 	.byte	0x00, 0xf0, 0x11, 0x00


	//----- nvinfo : EIATTR_KPARAM_INFO
	.align		4
.L_14:
        /*0038*/ 	.byte	0x04, 0x17
        /*003a*/ 	.short	(.L_16 - .L_15)
.L_15:
        /*003c*/ 	.word	0x00000000
        /*0040*/ 	.short	0x0016
        /*0042*/ 	.short	0x006c
        /*0044*/ 	.byte	0x00, 0xf0, 0x11, 0x00


	//----- nvinfo : EIATTR_KPARAM_INFO
	.align		4
.L_16:
        /*0048*/ 	.byte	0x04, 0x17
        /*004a*/ 	.short	(.L_18 - .L_17)
.L_17:
        /*004c*/ 	.word	0x00000000
        /*0050*/ 	.short	0x0015
        /*0052*/ 	.short	0x0068
        /*0054*/ 	.byte	0x00, 0xf0, 0x11, 0x00


	//----- nvinfo : EIATTR_KPARAM_INFO
	.align		4
.L_18:
        /*0058*/ 	.byte	0x04, 0x17
        /*005a*/ 	.short	(.L_20 - .L_19)
.L_19:
        /*005c*/ 	.word	0x00000000
        /*0060*/ 	.short	0x0014
        /*0062*/ 	.short	0x0064
        /*0064*/ 	.byte	0x00, 0xf0, 0x11, 0x00


	//----- nvinfo : EIATTR_KPARAM_INFO
	.align		4
.L_20:
        /*0068*/ 	.byte	0x04, 0x17
        /*006a*/ 	.short	(.L_22 - .L_21)
.L_21:
        /*006c*/ 	.word	0x00000000
        /*0070*/ 	.short	0x0013
        /*0072*/ 	.short	0x0060
        /*0074*/ 	.byte	0x00, 0xf0, 0x11, 0x00


	//----- nvinfo : EIATTR_KPARAM_INFO
	.align		4
.L_22:
        /*0078*/ 	.byte	0x04, 0x17
        /*007a*/ 	.short	(.L_24 - .L_23)
.L_23:
        /*007c*/ 	.word	0x00000000
        /*0080*/ 	.short	0x0012
        /*0082*/ 	.short	0x005c
        /*0084*/ 	.byte	0x00, 0xf0, 0x11, 0x00


	//----- nvinfo : EIATTR_KPARAM_INFO
	.align		4
.L_24:
        /*0088*/ 	.byte	0x04, 0x17
        /*008a*/ 	.short	(.L_26 - .L_25)
.L_25:
        /*008c*/ 	.word	0x00000000
        /*0090*/ 	.short	0x0011
        /*0092*/ 	.short	0x0058
        /*0094*/ 	.byte	0x00, 0xf0, 0x11, 0x00


	//----- nvinfo : EIATTR_KPARAM_INFO
	.align		4
.L_26:
        /*0098*/ 	.byte	0x04, 0x17
        /*009a*/ 	.short	(.L_28 - .L_27)
.L_27:
        /*009c*/ 	.word	0x00000000
        /*00a0*/ 	.short	0x0010
        /*00a2*/ 	.short	0x0054
        /*00a4*/ 	.byte	0x00, 0xf0, 0x11, 0x00


	//----- nvinfo : EIATTR_KPARAM_INFO
	.align		4
.L_28:
        /*00a8*/ 	.byte	0x04, 0x17
        /*00aa*/ 	.short	(.L_30 - .L_29)
.L_29:
        /*00ac*/ 	.word	0x00000000
        /*00b0*/ 	.short	0x000f
        /*00b2*/ 	.short	0x0050
        /*00b4*/ 	.byte	0x00, 0xf0, 0x11, 0x00


	//----- nvinfo : EIATTR_KPARAM_INFO
	.align		4
.L_30:
        /*00b8*/ 	.byte	0x04, 0x17
        /*00ba*/ 	.short	(.L_32 - .L_31)
.L_31:
        /*00bc*/ 	.word	0x00000000
        /*00c0*/ 	.short	0x000e
        /*00c2*/ 	.short	0x004c
        /*00c4*/ 	.byte	0x00, 0xf0, 0x11, 0x00


	//----- nvinfo : EIATTR_KPARAM_INFO
	.align		4
.L_32:
        /*00c8*/ 	.byte	0x04, 0x17
        /*00ca*/ 	.short	(.L_34 - .L_33)
.L_33:
        /*00cc*/ 	.word	0x00000000
        /*00d0*/ 	.short	0x000d
        /*00d2*/ 	.short	0x0048
        /*00d4*/ 	.byte	0x00, 0xf0, 0x11, 0x00


	//----- nvinfo : EIATTR_KPARAM_INFO
	.align		4
.L_34:
        /*00d8*/ 	.byte	0x04, 0x17
        /*00da*/ 	.short	(.L_36 - .L_35)
.L_35:
        /*00dc*/ 	.word	0x00000000
        /*00e0*/ 	.short	0x000c
        /*00e2*/ 	.short	0x0044
        /*00e4*/ 	.byte	0x00, 0xf0, 0x11, 0x00


	//----- nvinfo : EIATTR_KPARAM_INFO
	.align		4
.L_36:
        /*00e8*/ 	.byte	0x04, 0x17
        /*00ea*/ 	.short	(.L_38 - .L_37)
.L_37:
        /*00ec*/ 	.word	0x00000000
        /*00f0*/ 	.short	0x000b
        /*00f2*/ 	.short	0x0040
        /*00f4*/ 	.byte	0x00, 0xf0, 0x11, 0x00


	//----- nvinfo : EIATTR_KPARAM_INFO
	.align		4
.L_38:
        /*00f8*/ 	.byte	0x04, 0x17
        /*00fa*/ 	.short	(.L_40 - .L_39)
.L_39:
        /*00fc*/ 	.word	0x00000000
        /*0100*/ 	.short	0x000a
        /*0102*/ 	.short	0x003c
        /*0104*/ 	.byte	0x00, 0xf0, 0x11, 0x00


	//----- nvinfo : EIATTR_KPARAM_INFO
	.align		4
.L_40:
        /*0108*/ 	.byte	0x04, 0x17
        /*010a*/ 	.short	(.L_42 - .L_41)
.L_41:
        /*010c*/ 	.word	0x00000000
        /*0110*/ 	.short	0x0009
        /*0112*/ 	.short	0x0038
        /*0114*/ 	.byte	0x00, 0xf0, 0x11, 0x00


	//----- nvinfo : EIATTR_KPARAM_INFO
	.align		4
.L_42:
        /*0118*/ 	.byte	0x04, 0x17
        /*011a*/ 	.short	(.L_44 - .L_43)
.L_43:
        /*011c*/ 	.word	0x00000000
        /*0120*/ 	.short	0x0008
        /*0122*/ 	.short	0x0034
        /*0124*/ 	.byte	0x00, 0xf0, 0x11, 0x00


	//----- nvinfo : EIATTR_KPARAM_INFO
	.align		4
.L_44:
        /*0128*/ 	.byte	0x04, 0x17
        /*012a*/ 	.short	(.L_46 - .L_45)
.L_45:
        /*012c*/ 	.word	0x00000000
        /*0130*/ 	.short	0x0007
        /*0132*/ 	.short	0x0030
        /*0134*/ 	.byte	0x00, 0xf0, 0x11, 0x00


	//----- nvinfo : EIATTR_KPARAM_INFO
	.align		4
.L_46:
        /*0138*/ 	.byte	0x04, 0x17
        /*013a*/ 	.short	(.L_48 - .L_47)
.L_47:
        /*013c*/ 	.word	0x00000000
        /*0140*/ 	.short	0x0006
        /*0142*/ 	.short	0x002c
        /*0144*/ 	.byte	0x00, 0xf0, 0x11, 0x00


	//----- nvinfo : EIATTR_KPARAM_INFO
	.align		4
.L_48:
        /*0148*/ 	.byte	0x04, 0x17
        /*014a*/ 	.short	(.L_50 - .L_49)
.L_49:
        /*014c*/ 	.word	0x00000000
        /*0150*/ 	.short	0x0005
        /*0152*/ 	.short	0x0028
        /*0154*/ 	.byte	0x00, 0xf0, 0x11, 0x00


	//----- nvinfo : EIATTR_KPARAM_INFO
	.align		4
.L_50:
        /*0158*/ 	.byte	0x04, 0x17
        /*015a*/ 	.short	(.L_52 - .L_51)
.L_51:
        /*015c*/ 	.word	0x00000000
        /*0160*/ 	.short	0x0004
        /*0162*/ 	.short	0x0020
        /*0164*/ 	.byte	0x00, 0xf4, 0x21, 0x00


	//----- nvinfo : EIATTR_KPARAM_INFO
	.align		4
.L_52:
        /*0168*/ 	.byte	0x04, 0x17
        /*016a*/ 	.short	(.L_54 - .L_53)
.L_53:
        /*016c*/ 	.word	0x00000000
        /*0170*/ 	.short	0x0003
        /*0172*/ 	.short	0x0018
        /*0174*/ 	.byte	0x00, 0xf4, 0x21, 0x00


	//----- nvinfo : EIATTR_KPARAM_INFO
	.align		4
.L_54:
        /*0178*/ 	.byte	0x04, 0x17
        /*017a*/ 	.short	(.L_56 - .L_55)
.L_55:
        /*017c*/ 	.word	0x00000000
        /*0180*/ 	.short	0x0002
        /*0182*/ 	.short	0x0010
        /*0184*/ 	.byte	0x00, 0xf4, 0x21, 0x00


	//----- nvinfo : EIATTR_KPARAM_INFO
	.align		4
.L_56:
        /*0188*/ 	.byte	0x04, 0x17
        /*018a*/ 	.short	(.L_58 - .L_57)
.L_57:
        /*018c*/ 	.word	0x00000000
        /*0190*/ 	.short	0x0001
        /*0192*/ 	.short	0x0008
        /*0194*/ 	.byte	0x00, 0xf4, 0x21, 0x00


	//----- nvinfo : EIATTR_KPARAM_INFO
	.align		4
.L_58:
        /*0198*/ 	.byte	0x04, 0x17
        /*019a*/ 	.short	(.L_60 - .L_59)
.L_59:
        /*019c*/ 	.word	0x00000000
        /*01a0*/ 	.short	0x0000
        /*01a2*/ 	.short	0x0000
        /*01a4*/ 	.byte	0x00, 0xf4, 0x21, 0x00


	//----- nvinfo : EIATTR_SPARSE_MMA_MASK
	.align		4
.L_60:
        /*01a8*/ 	.byte	0x03, 0x50
        /*01aa*/ 	.short	0x0000


	//----- nvinfo : EIATTR_MAXREG_COUNT
	.align		4
        /*01ac*/ 	.byte	0x03, 0x1b
        /*01ae*/ 	.short	0x00ff


	//----- nvinfo : EIATTR_NUM_BARRIERS
	.align		4
        /*01b0*/ 	.byte	0x02, 0x4c
        /*01b2*/ 	.byte	0x01
	.zero		1


	//----- nvinfo : EIATTR_ANNOTATIONS
	.align		4
        /*01b4*/ 	.byte	0x04, 0x55
        /*01b6*/ 	.short	(.L_62 - .L_61)


	//   ....[0]....
.L_61:
        /*01b8*/ 	.word	0x00000001
        /*01bc*/ 	.byte	0xe0, 0x1d, 0x00, 0x00, 0x01, 0x00, 0x00, 0x00, 0x20, 0x1e, 0x00, 0x00, 0x01, 0x00, 0x00, 0x00
        /* <DEDUP_REMOVED lines=37> */
        /*041c*/ 	.byte	0xe0, 0x5e, 0x00, 0x00, 0x01, 0x00, 0x00, 0x00, 0x10, 0x5f, 0x00, 0x00


	//----- nvinfo : EIATTR_MERCURY_ISA_VERSION
	.align		4
.L_62:
        /*0428*/ 	.byte	0x03, 0x5f
        /*042a*/ 	.short	0x0101


	//----- nvinfo : EIATTR_COOP_GROUP_MASK_REGIDS
	.align		4
        /*042c*/ 	.byte	0x04, 0x29
        /*042e*/ 	.short	(.L_64 - .L_63)


	//   ....[0]....
.L_63:
        /*0430*/ 	.word	0xffffffff


	//   ....[1]....
        /*0434*/ 	.word	0xffffffff


	//   ....[2]....
        /*0438*/ 	.word	0xffffffff


	//   ....[3]....
        /*043c*/ 	.word	0xffffffff


	//   ....[4]....
        /*0440*/ 	.word	0xffffffff


	//   ....[5]....
        /*0444*/ 	.word	0xffffffff


	//   ....[6]....
        /*0448*/ 	.word	0xffffffff


	//   ....[7]....
        /*044c*/ 	.word	0xffffffff


	//   ....[8]....
        /*0450*/ 	.word	0xffffffff


	//   ....[9]....
        /*0454*/ 	.word	0xffffffff


	//   ....[10]....
        /*0458*/ 	.word	0xffffffff


	//   ....[11]....
        /*045c*/ 	.word	0xffffffff


	//   ....[12]....
        /*0460*/ 	.word	0xffffffff


	//   ....[13]....
        /*0464*/ 	.word	0xffffffff


	//   ....[14]....
        /*0468*/ 	.word	0xffffffff


	//   ....[15]....
        /*046c*/ 	.word	0xffffffff


	//----- nvinfo : EIATTR_COOP_GROUP_INSTR_OFFSETS
	.align		4
.L_64:
        /*0470*/ 	.byte	0x04, 0x28
        /*0472*/ 	.short	(.L_66 - .L_65)


	//   ....[0]....
.L_65:
        /*0474*/ 	.word	0x00004000


	//   ....[1]....
        /*0478*/ 	.word	0x000040c0


	//   ....[2]....
        /*047c*/ 	.word	0x00004460


	//   ....[3]....
        /*0480*/ 	.word	0x00004520


	//   ....[4]....
        /*0484*/ 	.word	0x00004760


	//   ....[5]....
        /*0488*/ 	.word	0x00004860


	//   ....[6]....
        /*048c*/ 	.word	0x00004a90


	//   ....[7]....
        /*0490*/ 	.word	0x00004ad0


	//   ....[8]....
        /*0494*/ 	.word	0x000061e0


	//   ....[9]....
        /*0498*/ 	.word	0x000061f0


	//   ....[10]....
        /*049c*/ 	.word	0x00006200


	//   ....[11]....
        /*04a0*/ 	.word	0x00006210


	//   ....[12]....
        /*04a4*/ 	.word	0x00006270


	//   ....[13]....
        /*04a8*/ 	.word	0x00006280


	//   ....[14]....
        /*04ac*/ 	.word	0x00006290


	//   ....[15]....
        /*04b0*/ 	.word	0x000062a0


	//----- nvinfo : EIATTR_EXIT_INSTR_OFFSETS
	.align		4
.L_66:
        /*04b4*/ 	.byte	0x04, 0x1c
        /*04b6*/ 	.short	(.L_68 - .L_67)


	//   ....[0]....
.L_67:
        /*04b8*/ 	.word	0x00009790


	//----- nvinfo : EIATTR_REQNTID
	.align		4
.L_68:
        /*04bc*/ 	.byte	0x04, 0x10
        /*04be*/ 	.short	(.L_70 - .L_69)
.L_69:
        /*04c0*/ 	.word	0x00000080
        /*04c4*/ 	.word	0x00000001
        /*04c8*/ 	.word	0x00000001


	//----- nvinfo : EIATTR_CBANK_PARAM_SIZE
	.align		4
.L_70:
        /*04cc*/ 	.byte	0x03, 0x19
        /*04ce*/ 	.short	0x0088


	//----- nvinfo : EIATTR_PARAM_CBANK
	.align		4
        /*04d0*/ 	.byte	0x04, 0x0a
        /*04d2*/ 	.short	(.L_72 - .L_71)
	.align		4
.L_71:
        /*04d4*/ 	.word	index@(.nv.constant0.attn_fwd)
        /*04d8*/ 	.short	0x0210
        /*04da*/ 	.short	0x0088


	//----- nvinfo : EIATTR_SW_WAR
	.align		4
.L_72:
        /*04dc*/ 	.byte	0x04, 0x36
        /*04de*/ 	.short	(.L_74 - .L_73)
.L_73:
        /*04e0*/ 	.word	0x00000008
.L_74:


//--------------------- .nv.callgraph             --------------------------
	.section	.nv.callgraph,"",@"SHT_CUDA_CALLGRAPH"
	.align	4
	.sectionentsize	8
	.align		4
        /*0000*/ 	.word	0x00000000
	.align		4
        /*0004*/ 	.word	0xffffffff
	.align		4
        /*0008*/ 	.word	0x00000000
	.align		4
        /*000c*/ 	.word	0xfffffffe
	.align		4
        /*0010*/ 	.word	0x00000000
	.align		4
        /*0014*/ 	.word	0xfffffffd
	.align		4
        /*0018*/ 	.word	0x00000000
	.align		4
        /*001c*/ 	.word	0xfffffffc


//--------------------- .nv.constant4             --------------------------
	.section	.nv.constant4,"a",@progbits
	.align	8
	.align		8
.nv.constant4:
        /*0000*/ 	.dword	_$_str


//--------------------- .text.attn_fwd            --------------------------
	.section	.text.attn_fwd,"ax",@progbits
	.align	128
        .global         attn_fwd
        .type           attn_fwd,@function
        .size           attn_fwd,(.L_x_3 - attn_fwd)
        .other          attn_fwd,@"STO_CUDA_ENTRY STV_DEFAULT"
attn_fwd:
.text.attn_fwd:
[----:B------:R-:W0:Y:S01]  /*0000*/  LDC R1, c[0x0][0x28] ;  /* 0x00000a00ff017b82 */ /* 0x000e220000000800 */
[----:B------:R-:W1:Y:S07]  /*0010*/  S2R R0, SR_TID.X ;  /* 0x0000000000007919 */ /* 0x000e6e0000002100 */
[----:B------:R-:W2:Y:S01]  /*0020*/  S2UR UR16, SR_CTAID.Y ;  /* 0x00000000001079c3 */ /* 0x000ea20000002600 */
[----:B------:R-:W-:Y:S01]  /*0030*/  ULDC.64 UR4, c[0x0][0x240] ;  /* 0x0000900000047ab9 */ /* 0x000fe20000000a00 */
[----:B------:R-:W-:Y:S01]  /*0040*/  ULDC.64 UR18, c[0x0][0x208] ;  /* 0x0000820000127ab9 */ /* 0x000fe20000000a00 */
[----:B------:R-:W3:Y:S01]  /*0050*/  S2R R3, SR_CTAID.X ;  /* 0x0000000000037919 */ /* 0x000ee20000002500 */
[----:B0-----:R-:W-:-:S04]  /*0060*/  IADD3 R1, R1, -0x110, RZ ;  /* 0xfffffef001017810 */ /* 0x001fc80007ffe0ff */
[----:B------:R-:W0:Y:S08]  /*0070*/  LDC.64 R6, c[0x0][0x210] ;  /* 0x00008400ff067b82 */ /* 0x000e300000000a00 */
[----:B------:R-:W4:Y:S01]  /*0080*/  LDC R145, c[0x0][0x248] ;  /* 0x00009200ff917b82 */ /* 0x000f220000000800 */
[----:B------:R-:W-:Y:S01]  /*0090*/  UMOV UR17, 0x400 ;  /* 0x0000040000117882 */ /* 0x000fe20000000000 */
[----:B------:R-:W-:Y:S01]  /*00a0*/  ULDC UR44, c[0x0][0x280] ;  /* 0x0000a000002c7ab9 */ /* 0x000fe20000000800 */
[----:B--2---:R-:W-:-:S04]  /*00b0*/  UIMAD UR4, UR16, UR4, URZ ;  /* 0x00000004100472a4 */ /* 0x004fc8000f8e023f */
[----:B------:R-:W-:Y:S01]  /*00c0*/  USHF.L.U32 UR6, UR4, 0x1, URZ ;  /* 0x0000000104067899 */ /* 0x000fe2000800063f */
[----:B-1----:R-:W-:-:S04]  /*00d0*/  LOP3.LUT R2, R0, 0x7f, RZ, 0xc0, !PT ;  /* 0x0000007f00027812 */ /* 0x002fc800078ec0ff */
[----:B---3--:R-:W-:-:S05]  /*00e0*/  LEA R4, R3, R2, 0x7 ;  /* 0x0000000203047211 */ /* 0x008fca00078e38ff */
[----:B------:R-:W-:Y:S01]  /*00f0*/  IMAD R2, R4, UR5, RZ ;  /* 0x0000000504027c24 */ /* 0x000fe2000f8e02ff */
[----:B------:R-:W-:Y:S01]  /*0100*/  UIMAD.WIDE UR4, UR4, 0x2, URZ ;  /* 0x00000002040478a5 */ /* 0x000fe2000f8e023f */
[C---:B----4-:R-:W-:Y:S01]  /*0110*/  SHF.L.U32 R15, R145.reuse, 0x4, RZ ;  /* 0x00000004910f7819 */ /* 0x050fe200000006ff */
[----:B------:R-:W-:Y:S02]  /*0120*/  IMAD R23, R145, 0x14, RZ ;  /* 0x0000001491177824 */ /* 0x000fe400078e02ff */
[C---:B------:R-:W-:Y:S01]  /*0130*/  SHF.L.U32 R3, R2.reuse, 0x1, RZ ;  /* 0x0000000102037819 */ /* 0x040fe200000006ff */
[----:B------:R-:W-:-:S03]  /*0140*/  IMAD.HI R4, R2, 0x2, RZ ;  /* 0x0000000202047827 */ /* 0x000fc600078e02ff */
[----:B0-----:R-:W-:Y:S01]  /*0150*/  IADD3 R2, P0, P1, R3, UR6, R6 ;  /* 0x0000000603027c10 */ /* 0x001fe2000f91e006 */
[----:B------:R-:W-:-:S03]  /*0160*/  IMAD.SHL.U32 R11, R145, 0x8, RZ ;  /* 0x00000008910b7824 */ /* 0x000fc600078e00ff */
[----:B------:R-:W-:Y:S02]  /*0170*/  IADD3.X R3, R4, UR5, R7, P0, P1 ;  /* 0x0000000504037c10 */ /* 0x000fe400087e2407 */
[CC--:B------:R-:W-:Y:S01]  /*0180*/  LEA R14, P3, R145.reuse, R2.reuse, 0x5 ;  /* 0x00000002910e7211 */ /* 0x0c0fe200078628ff */
[C---:B------:R-:W-:Y:S01]  /*0190*/  IMAD R21, R145.reuse, 0xa, RZ ;  /* 0x0000000a91157824 */ /* 0x040fe200078e02ff */
[CC--:B------:R-:W-:Y:S01]  /*01a0*/  LEA R10, P2, R145.reuse, R2.reuse, 0x4 ;  /* 0x00000002910a7211 */ /* 0x0c0fe200078420ff */
[----:B------:R-:W-:Y:S01]  /*01b0*/  IMAD R9, R145, 0x6, RZ ;  /* 0x0000000691097824 */ /* 0x000fe200078e02ff */
[-C--:B------:R-:W-:Y:S01]  /*01c0*/  LEA.HI.X.SX32 R15, R15, R3.reuse, 0x1, P3 ;  /* 0x000000030f0f7211 */ /* 0x080fe200018f0eff */
[----:B------:R-:W-:Y:S01]  /*01d0*/  IMAD R19, R145, 0x50, RZ ;  /* 0x0000005091137824 */ /* 0x000fe200078e02ff */
[-C--:B------:R-:W-:Y:S01]  /*01e0*/  IADD3 R20, P3, R23, R2.reuse, RZ ;  /* 0x0000000217147210 */ /* 0x080fe20007f7e0ff */
        /* <DEDUP_REMOVED lines=8> */
[C---:B------:R-:W-:Y:S01]  /*0270*/  IMAD R45, R145.reuse, 0x30, RZ ;  /* 0x00000030912d7824 */ /* 0x040fe200078e02ff */
[C---:B------:R-:W-:Y:S01]  /*0280*/  SHF.L.U32 R17, R145.reuse, 0x5, RZ ;  /* 0x0000000591117819 */ /* 0x040fe200000006ff */
[----:B------:R-:W-:Y:S01]  /*0290*/  IMAD R31, R145, 0x28, RZ ;  /* 0x00000028911f7824 */ /* 0x000fe200078e02ff */
[-C--:B------:R-:W-:Y:S01]  /*02a0*/  IADD3 R4, P0, R19, R2.reuse, RZ ;  /* 0x0000000213047210 */ /* 0x080fe20007f1e0ff */
[C---:B------:R-:W-:Y:S01]  /*02b0*/  IMAD R55, R145.reuse, 0x38, RZ ;  /* 0x0000003891377824 */ /* 0x040fe200078e02ff */
[CC--:B------:R-:W-:Y:S01]  /*02c0*/  LEA R16, P1, R145.reuse, R2.reuse, 0x6 ;  /* 0x0000000291107211 */ /* 0x0c0fe200078230ff */
[----:B------:R-:W-:Y:S01]  /*02d0*/  IMAD R35, R145, 0x18, RZ ;  /* 0x0000001891237824 */ /* 0x000fe200078e02ff */
[-C--:B------:R-:W-:Y:S01]  /*02e0*/  IADD3 R6, P5, R67, R2.reuse, RZ ;  /* 0x0000000243067210 */ /* 0x080fe20007fbe0ff */
[----:B------:R-:W-:Y:S01]  /*02f0*/  IMAD R43, R145, 0x1c, RZ ;  /* 0x0000001c912b7824 */ /* 0x000fe200078e02ff */
[-C--:B------:R-:W-:Y:S01]  /*0300*/  LEA.HI.X.SX32 R19, R5, R3.reuse, 0x1, P2 ;  /* 0x0000000305137211 */ /* 0x080fe200010f0eff */
[----:B------:R-:W-:Y:S01]  /*0310*/  IMAD R29, R145, 0xc, RZ ;  /* 0x0000000c911d7824 */ /* 0x000fe200078e02ff */
[----:B------:R-:W-:Y:S01]  /*0320*/  IADD3 R24, P2, R33, R2, RZ ;  /* 0x0000000221187210 */ /* 0x000fe20007f5e0ff */
[----:B------:R-:W-:Y:S01]  /*0330*/  IMAD R77, R145, 0x70, RZ ;  /* 0x00000070914d7824 */ /* 0x000fe200078e02ff */
[-C--:B------:R-:W-:Y:S01]  /*0340*/  LEA.HI.X.SX32 R33, R7, R3.reuse, 0x1, P3 ;  /* 0x0000000307217211 */ /* 0x080fe200018f0eff */
[----:B------:R-:W-:Y:S01]  /*0350*/  IMAD R41, R145, 0xe, RZ ;  /* 0x0000000e91297824 */ /* 0x000fe200078e02ff */
[----:B------:R-:W-:-:S02]  /*0360*/  LEA.HI.X.SX32 R17, R17, R3, 0x1, P1 ;  /* 0x0000000311117211 */ /* 0x000fc400008f0eff */
[C---:B------:R-:W-:Y:S01]  /*0370*/  SHF.L.U32 R25, R145.reuse, 0x1, RZ ;  /* 0x0000000191197819 */ /* 0x040fe200000006ff */
[----:B------:R-:W-:Y:S01]  /*0380*/  IMAD R79, R145, 0x7e, RZ ;  /* 0x0000007e914f7824 */ /* 0x000fe200078e02ff */
[-C--:B------:R-:W-:Y:S01]  /*0390*/  IADD3 R34, P3, R45, R2.reuse, RZ ;  /* 0x000000022d227210 */ /* 0x080fe20007f7e0ff */
[----:B------:R-:W-:Y:S01]  /*03a0*/  IMAD R53, R145, 0x12, RZ ;  /* 0x0000001291357824 */ /* 0x000fe200078e02ff */
[-C--:B------:R-:W-:Y:S01]  /*03b0*/  IADD3 R22, P1, R31, R2.reuse, RZ ;  /* 0x000000021f167210 */ /* 0x080fe20007f3e0ff */
[----:B------:R-:W-:Y:S01]  /*03c0*/  IMAD R13, R145, 0x7, RZ ;  /* 0x00000007910d7824 */ /* 0x000fe200078e02ff */
[-C--:B------:R-:W-:Y:S01]  /*03d0*/  LEA.HI.X.SX32 R7, R45, R3.reuse, 0x1, P5 ;  /* 0x000000032d077211 */ /* 0x080fe200028f0eff */
[----:B------:R-:W-:Y:S01]  /*03e0*/  IMAD R57, R145, 0x3f, RZ ;  /* 0x0000003f91397824 */ /* 0x000fe200078e02ff */
[-C--:B------:R-:W-:Y:S01]  /*03f0*/  LEA.HI.X.SX32 R5, R31, R3.reuse, 0x1, P0 ;  /* 0x000000031f057211 */ /* 0x080fe200000f0eff */
[----:B------:R-:W-:Y:S01]  /*0400*/  IMAD R37, R145, 0x9, RZ ;  /* 0x0000000991257824 */ /* 0x000fe200078e02ff */
[-C--:B------:R-:W-:Y:S01]  /*0410*/  IADD3 R42, P5, R55, R2.reuse, RZ ;  /* 0x00000002372a7210 */ /* 0x080fe20007fbe0ff */
[----:B------:R-:W-:Y:S01]  /*0420*/  IMAD R71, R145, 0x16, RZ ;  /* 0x0000001691477824 */ /* 0x000fe200078e02ff */
[-C--:B------:R-:W-:Y:S01]  /*0430*/  IADD3 R28, P0, R35, R2.reuse, RZ ;  /* 0x00000002231c7210 */ /* 0x080fe20007f1e0ff */
[----:B------:R-:W-:Y:S01]  /*0440*/  IMAD R89, R145, 0x1e, RZ ;  /* 0x0000001e91597824 */ /* 0x000fe200078e02ff */
[-C--:B------:R-:W-:Y:S01]  /*0450*/  LEA.HI.X.SX32 R35, R35, R3.reuse, 0x1, P3 ;  /* 0x0000000323237211 */ /* 0x080fe200018f0eff */
[----:B------:R-:W-:Y:S01]  /*0460*/  IMAD.SHL.U32 R27, R145, 0x4, RZ ;  /* 0x00000004911b7824 */ /* 0x000fe200078e00ff */
[-C--:B------:R-:W-:Y:S01]  /*0470*/  LEA.HI.X.SX32 R23, R23, R3.reuse, 0x1, P1 ;  /* 0x0000000317177211 */ /* 0x080fe200008f0eff */
[----:B------:R-:W-:Y:S01]  /*0480*/  IMAD R83, R145, 0x1a, RZ ;  /* 0x0000001a91537824 */ /* 0x000fe200078e02ff */
[-C--:B------:R-:W-:Y:S01]  /*0490*/  IADD3 R40, P3, R43, R2.reuse, RZ ;  /* 0x000000022b287210 */ /* 0x080fe20007f7e0ff */
[----:B------:R-:W-:Y:S01]  /*04a0*/  IMAD R39, R145, 0xb, RZ ;  /* 0x0000000b91277824 */ /* 0x000fe200078e02ff */
[-C--:B------:R-:W-:Y:S01]  /*04b0*/  IADD3 R30, P1, R29, R2.reuse, RZ ;  /* 0x000000021d1e7210 */ /* 0x080fe20007f3e0ff */
        /* <DEDUP_REMOVED lines=16> */
[C---:B------:R-:W-:Y:S01]  /*05c0*/  IMAD R59, R145.reuse, 0x13, RZ ;  /* 0x00000013913b7824 */ /* 0x040fe200078e02ff */
[CC--:B------:R-:W-:Y:S01]  /*05d0*/  LEA.HI.X.SX32 R81, R145.reuse, R3.reuse, 0x1, P5 ;  /* 0x0000000391517211 */ /* 0x0c0fe200028f0eff */
[C---:B------:R-:W-:Y:S01]  /*05e0*/  IMAD R109, R145.reuse, 0x2a, RZ ;  /* 0x0000002a916d7824 */ /* 0x040fe200078e02ff */
[CC--:B------:R-:W-:Y:S01]  /*05f0*/  LEA R78, P6, R145.reuse, R2.reuse, 0x2 ;  /* 0x00000002914e7211 */ /* 0x0c0fe200078c10ff */
[----:B------:R-:W-:Y:S01]  /*0600*/  IMAD R119, R145, 0x2e, RZ ;  /* 0x0000002e91777824 */ /* 0x000fe200078e02ff */
[-C--:B------:R-:W-:Y:S01]  /*0610*/  IADD3 R56, P5, R53, R2.reuse, RZ ;  /* 0x0000000235387210 */ /* 0x080fe20007fbe0ff */
[----:B------:R-:W-:Y:S01]  /*0620*/  IMAD R65, R145, 0x48, RZ ;  /* 0x0000004891417824 */ /* 0x000fe200078e02ff */
[-C--:B------:R-:W-:Y:S01]  /*0630*/  LEA.HI.X.SX32 R45, R13, R3.reuse, 0x1, P0 ;  /* 0x000000030d2d7211 */ /* 0x080fe200000f0eff */
[----:B------:R-:W-:Y:S01]  /*0640*/  IMAD R115, R145, 0x2c, RZ ;  /* 0x0000002c91737824 */ /* 0x000fe200078e02ff */
[-C--:B------:R-:W-:Y:S01]  /*0650*/  LEA.HI.X.SX32 R13, R57, R3.reuse, 0x1, P4 ;  /* 0x00000003390d7211 */ /* 0x080fe200020f0eff */
[C---:B------:R-:W-:Y:S01]  /*0660*/  IMAD R69, R145.reuse, 0x15, RZ ;  /* 0x0000001591457824 */ /* 0x040fe200078e02ff */
[CC--:B------:R-:W-:Y:S01]  /*0670*/  LEA R76, P4, R145.reuse, R2.reuse, 0x3 ;  /* 0x00000002914c7211 */ /* 0x0c0fe200078818ff */
        /* <DEDUP_REMOVED lines=91> */
[----:B------:R-:W-:Y:S01]  /*0c30*/  IADD3 R86, P4, R147, R2, RZ ;  /* 0x0000000293567210 */ /* 0x000fe20007f9e0ff */
[----:B------:R-:W2:Y:S01]  /*0c40*/  LDG.E.U16 R5, desc[UR18][R4.64] ;  /* 0x0000001204057981 */ /* 0x000ea2000c1e1500 */
[----:B------:R-:W-:-:S02]  /*0c50*/  LEA.HI.X.SX32 R85, R101, R3, 0x1, P6 ;  /* 0x0000000365557211 */ /* 0x000fc400030f0eff */
[-C--:B------:R-:W-:Y:S01]  /*0c60*/  LEA.HI.X.SX32 R89, R105, R3.reuse, 0x1, P5 ;  /* 0x0000000369597211 */ /* 0x080fe200028f0eff */
[----:B------:R-:W-:Y:S01]  /*0c70*/  IMAD R135, R145, 0x37, RZ ;  /* 0x0000003791877824 */ /* 0x000fe200078e02ff */
[-C--:B------:R-:W-:Y:S01]  /*0c80*/  LEA.HI.X.SX32 R111, R107, R3.reuse, 0x1, P2 ;  /* 0x000000036b6f7211 */ /* 0x080fe200010f0eff */
[----:B------:R0:W3:Y:S01]  /*0c90*/  LDG.E.U16 R116, desc[UR18][R2.64] ;  /* 0x0000001202747981 */ /* 0x0000e2000c1e1500 */
[-C--:B------:R-:W-:Y:S02]  /*0ca0*/  LEA.HI.X.SX32 R39, R99, R3.reuse, 0x1, P3 ;  /* 0x0000000363277211 */ /* 0x080fe400018f0eff */
[-C--:B------:R-:W-:Y:S01]  /*0cb0*/  IADD3 R92, P5, R163, R2.reuse, RZ ;  /* 0x00000002a35c7210 */ /* 0x080fe20007fbe0ff */
[----:B------:R-:W4:Y:S01]  /*0cc0*/  LDG.E.U16 R10, desc[UR18][R10.64] ;  /* 0x000000120a0a7981 */ /* 0x000f22000c1e1500 */
[-C--:B------:R-:W-:Y:S02]  /*0cd0*/  IADD3 R122, P2, R165, R2.reuse, RZ ;  /* 0x00000002a57a7210 */ /* 0x080fe40007f5e0ff */
[----:B------:R-:W-:Y:S01]  /*0ce0*/  LEA.HI.X.SX32 R101, R109, R3, 0x1, P1 ;  /* 0x000000036d657211 */ /* 0x000fe200008f0eff */
[----:B------:R-:W5:Y:S01]  /*0cf0*/  LDG.E.U16 R14, desc[UR18][R14.64] ;  /* 0x000000120e0e7981 */ /* 0x000f62000c1e1500 */
[----:B------:R-:W-:-:S02]  /*0d00*/  IADD3 R96, P3, R157, R2, RZ ;  /* 0x000000029d607210 */ /* 0x000fc40007f7e0ff */
[-C--:B------:R-:W-:Y:S01]  /*0d10*/  IADD3 R120, P1, R167, R2.reuse, RZ ;  /* 0x00000002a7787210 */ /* 0x080fe20007f3e0ff */
[----:B------:R-:W5:Y:S01]  /*0d20*/  LDG.E.U16 R16, desc[UR18][R16.64] ;  /* 0x0000001210107981 */ /* 0x000f62000c1e1500 */
[-C--:B------:R-:W-:Y:S02]  /*0d30*/  LEA.HI.X.SX32 R99, R113, R3.reuse, 0x1, P0 ;  /* 0x0000000371637211 */ /* 0x080fe400000f0eff */
[-C--:B------:R-:W-:Y:S01]  /*0d40*/  IADD3 R94, P6, R159, R2.reuse, RZ ;  /* 0x000000029f5e7210 */ /* 0x080fe20007fde0ff */
[----:B------:R-:W5:Y:S01]  /*0d50*/  LDG.E.U16 R34, desc[UR18][R34.64] ;  /* 0x0000001222227981 */ /* 0x000f62000c1e1500 */
[----:B------:R-:W-:Y:S02]  /*0d60*/  LEA.HI.X.SX32 R87, R103, R3, 0x1, P4 ;  /* 0x0000000367577211 */ /* 0x000fe400020f0eff */
[-C--:B------:R-:W-:Y:S01]  /*0d70*/  IADD3 R112, P0, R169, R2.reuse, RZ ;  /* 0x00000002a9707210 */ /* 0x080fe20007f1e0ff */
[----:B------:R1:W5:Y:S01]  /*0d80*/  LDG.E.U16 R7, desc[UR18][R6.64] ;  /* 0x0000001206077981 */ /* 0x000362000c1e1500 */
[----:B------:R-:W-:-:S02]  /*0d90*/  IADD3 R90, P4, R161, R2, RZ ;  /* 0x00000002a15a7210 */ /* 0x000fc40007f9e0ff */
[-C--:B------:R-:W-:Y:S01]  /*0da0*/  LEA.HI.X.SX32 R93, R121, R3.reuse, 0x1, P5 ;  /* 0x00000003795d7211 */ /* 0x080fe200028f0eff */
[----:B------:R1:W5:Y:S01]  /*0db0*/  LDG.E.U16 R8, desc[UR18][R8.64] ;  /* 0x0000001208087981 */ /* 0x000362000c1e1500 */
[-C--:B------:R-:W-:Y:S02]  /*0dc0*/  LEA.HI.X.SX32 R123, R123, R3.reuse, 0x1, P2 ;  /* 0x000000037b7b7211 */ /* 0x080fe400010f0eff */
[-C--:B------:R-:W-:Y:S01]  /*0dd0*/  LEA.HI.X.SX32 R97, R115, R3.reuse, 0x1, P3 ;  /* 0x0000000373617211 */ /* 0x080fe200018f0eff */
[----:B------:R-:W-:Y:S01]  /*0de0*/  IMAD R115, R145, 0x3b, RZ ;  /* 0x0000003b91737824 */ /* 0x000fe200078e02ff */
[-C--:B------:R-:W-:Y:S01]  /*0df0*/  IADD3 R124, P2, R179, R2.reuse, RZ ;  /* 0x00000002b37c7210 */ /* 0x080fe20007f5e0ff */
[----:B------:R-:W5:Y:S01]  /*0e00*/  LDG.E.U16 R80, desc[UR18][R80.64] ;  /* 0x0000001250507981 */ /* 0x000f62000c1e1500 */
[-C--:B------:R-:W-:Y:S02]  /*0e10*/  LEA.HI.X.SX32 R121, R125, R3.reuse, 0x1, P1 ;  /* 0x000000037d797211 */ /* 0x080fe400008f0eff */
[-C--:B------:R-:W-:Y:S01]  /*0e20*/  IADD3 R108, P3, R171, R2.reuse, RZ ;  /* 0x00000002ab6c7210 */ /* 0x080fe20007f7e0ff */
[----:B------:R-:W5:Y:S01]  /*0e30*/  LDG.E.U16 R56, desc[UR18][R56.64] ;  /* 0x0000001238387981 */ /* 0x000f62000c1e1500 */
[-C--:B------:R-:W-:Y:S01]  /*0e40*/  LEA.HI.X.SX32 R95, R117, R3.reuse, 0x1, P6 ;  /* 0x00000003755f7211 */ /* 0x080fe200030f0eff */
[----:B------:R-:W-:Y:S01]  /*0e50*/  IMAD R117, R145, 0x3d, RZ ;  /* 0x0000003d91757824 */ /* 0x000fe200078e02ff */
[----:B------:R-:W-:Y:S01]  /*0e60*/  IADD3 R126, P1, R181, R2, RZ ;  /* 0x00000002b57e7210 */ /* 0x000fe20007f3e0ff */
[----:B------:R-:W5:Y:S01]  /*0e70*/  LDG.E.U16 R48, desc[UR18][R48.64] ;  /* 0x0000001230307981 */ /* 0x000f62000c1e1500 */
[----:B------:R-:W-:-:S02]  /*0e80*/  LEA.HI.X.SX32 R113, R127, R3, 0x1, P0 ;  /* 0x000000037f717211 */ /* 0x000fc400000f0eff */
[-C--:B------:R-:W-:Y:S01]  /*0e90*/  IADD3 R106, P6, R173, R2.reuse, RZ ;  /* 0x00000002ad6a7210 */ /* 0x080fe20007fde0ff */
[----:B------:R-:W5:Y:S01]  /*0ea0*/  LDG.E.U16 R46, desc[UR18][R46.64] ;  /* 0x000000122e2e7981 */ /* 0x000f62000c1e1500 */
[-C--:B------:R-:W-:Y:S02]  /*0eb0*/  LEA.HI.X.SX32 R91, R119, R3.reuse, 0x1, P4 ;  /* 0x00000003775b7211 */ /* 0x080fe400020f0eff */
[-C--:B------:R-:W-:Y:S01]  /*0ec0*/  IADD3 R128, P0, R183, R2.reuse, RZ ;  /* 0x00000002b7807210 */ /* 0x080fe20007f1e0ff */
[----:B------:R-:W5:Y:S01]  /*0ed0*/  LDG.E.U16 R24, desc[UR18][R24.64] ;  /* 0x0000001218187981 */ /* 0x000f62000c1e1500 */
[----:B------:R-:W-:Y:S02]  /*0ee0*/  IADD3 R104, P4, R175, R2, RZ ;  /* 0x00000002af687210 */ /* 0x000fe40007f9e0ff */
[-C--:B------:R-:W-:Y:S01]  /*0ef0*/  LEA.HI.X.SX32 R125, R137, R3.reuse, 0x1, P2 ;  /* 0x00000003897d7211 */ /* 0x080fe200010f0eff */
[----:B------:R-:W5:Y:S01]  /*0f00*/  LDG.E.U16 R110, desc[UR18][R110.64] ;  /* 0x000000126e6e7981 */ /* 0x000f62000c1e1500 */
[----:B------:R-:W-:-:S02]  /*0f10*/  LEA.HI.X.SX32 R109, R129, R3, 0x1, P3 ;  /* 0x00000003816d7211 */ /* 0x000fc400018f0eff */
[-C--:B------:R-:W-:Y:S01]  /*0f20*/  LEA.HI.X.SX32 R127, R139, R3.reuse, 0x1, P1 ;  /* 0x000000038b7f7211 */ /* 0x080fe200008f0eff */
[----:B------:R-:W5:Y:S01]  /*0f30*/  LDG.E.U16 R122, desc[UR18][R122.64] ;  /* 0x000000127a7a7981 */ /* 0x000f62000c1e1500 */
[-C--:B------:R-:W-:Y:S02]  /*0f40*/  IADD3 R118, P3, R185, R2.reuse, RZ ;  /* 0x00000002b9767210 */ /* 0x080fe40007f7e0ff */
[-C--:B------:R-:W-:Y:S01]  /*0f50*/  LEA.HI.X.SX32 R107, R131, R3.reuse, 0x1, P6 ;  /* 0x00000003836b7211 */ /* 0x080fe200030f0eff */
[----:B------:R-:W5:Y:S01]  /*0f60*/  LDG.E.U16 R124, desc[UR18][R124.64] ;  /* 0x000000127c7c7981 */ /* 0x000f62000c1e1500 */
[----:B------:R-:W-:Y:S02]  /*0f70*/  LEA.HI.X.SX32 R129, R115, R3, 0x1, P0 ;  /* 0x0000000373817211 */ /* 0x000fe400000f0eff */
[-C--:B------:R-:W-:Y:S01]  /*0f80*/  IADD3 R102, P5, R177, R2.reuse, RZ ;  /* 0x00000002b1667210 */ /* 0x080fe20007fbe0ff */
[----:B------:R-:W5:Y:S01]  /*0f90*/  LDG.E.U16 R20, desc[UR18][R20.64] ;  /* 0x0000001214147981 */ /* 0x000f62000c1e1500 */
[----:B------:R-:W-:-:S02]  /*0fa0*/  IADD3 R114, P6, R187, R2, RZ ;  /* 0x00000002bb727210 */ /* 0x000fc40007fde0ff */
[-C--:B------:R-:W-:Y:S01]  /*0fb0*/  LEA.HI.X.SX32 R105, R133, R3.reuse, 0x1, P4 ;  /* 0x0000000385697211 */ /* 0x080fe200020f0eff */
[----:B------:R-:W5:Y:S01]  /*0fc0*/  LDG.E.U16 R78, desc[UR18][R78.64] ;  /* 0x000000124e4e7981 */ /* 0x000f62000c1e1500 */
[----:B0-----:R-:W-:Y:S02]  /*0fd0*/  IADD3 R2, P4, R189, R2, RZ ;  /* 0x00000002bd027210 */ /* 0x001fe40007f9e0ff */
[-C--:B------:R-:W-:Y:S01]  /*0fe0*/  LEA.HI.X.SX32 R119, R141, R3.reuse, 0x1, P3 ;  /* 0x000000038d777211 */ /* 0x080fe200018f0eff */
[----:B------:R-:W5:Y:S01]  /*0ff0*/  LDG.E.U16 R64, desc[UR18][R64.64] ;  /* 0x0000001240407981 */ /* 0x000f62000c1e1500 */
[-C--:B------:R-:W-:Y:S02]  /*1000*/  LEA.HI.X.SX32 R103, R135, R3.reuse, 0x1, P5 ;  /* 0x0000000387677211 */ /* 0x080fe400028f0eff */
[-C--:B------:R-:W-:Y:S01]  /*1010*/  LEA.HI.X.SX32 R115, R117, R3.reuse, 0x1, P6 ;  /* 0x0000000375737211 */ /* 0x080fe200030f0eff */
[----:B------:R-:W5:Y:S01]  /*1020*/  LDG.E.U16 R68, desc[UR18][R68.64] ;  /* 0x0000001244447981 */ /* 0x000f62000c1e1500 */
[----:B------:R-:W-:-:S03]  /*1030*/  LEA.HI.X.SX32 R3, R143, R3, 0x1, P4 ;  /* 0x000000038f037211 */ /* 0x000fc600020f0eff */
[----:B------:R-:W5:Y:S04]  /*1040*/  LDG.E.U16 R26, desc[UR18][R26.64] ;  /* 0x000000121a1a7981 */ /* 0x000f68000c1e1500 */
        /* <DEDUP_REMOVED lines=34> */
[----:B------:R0:W5:Y:S04]  /*1270*/  LDG.E.U16 R2, desc[UR18][R2.64] ;  /* 0x0000001202027981 */ /* 0x000168000c1e1500 */
[----:B------:R-:W5:Y:S04]  /*1280*/  LDG.E.U16 R44, desc[UR18][R44.64] ;  /* 0x000000122c2c7981 */ /* 0x000f68000c1e1500 */
[----:B------:R-:W5:Y:S04]  /*1290*/  LDG.E.U16 R54, desc[UR18][R54.64] ;  /* 0x0000001236367981 */ /* 0x000f68000c1e1500 */
[----:B------:R-:W5:Y:S04]  /*12a0*/  LDG.E.U16 R50, desc[UR18][R50.64] ;  /* 0x0000001232327981 */ /* 0x000f68000c1e1500 */
[----:B------:R5:W5:Y:S04]  /*12b0*/  LDG.E.U16 R83, desc[UR18][R82.64] ;  /* 0x0000001252537981 */ /* 0x000b68000c1e1500 */
[----:B------:R-:W5:Y:S04]  /*12c0*/  LDG.E.U16 R88, desc[UR18][R88.64] ;  /* 0x0000001258587981 */ /* 0x000f68000c1e1500 */
[----:B------:R-:W5:Y:S04]  /*12d0*/  LDG.E.U16 R92, desc[UR18][R92.64] ;  /* 0x000000125c5c7981 */ /* 0x000f68000c1e1500 */
[----:B------:R-:W5:Y:S04]  /*12e0*/  LDG.E.U16 R102, desc[UR18][R102.64] ;  /* 0x0000001266667981 */ /* 0x000f68000c1e1500 */
[----:B------:R-:W5:Y:S01]  /*12f0*/  LDG.E.U16 R12, desc[UR18][R12.64] ;  /* 0x000000120c0c7981 */ /* 0x000f62000c1e1500 */
[----:B------:R-:W0:Y:S01]  /*1300*/  S2UR UR4, SR_CgaCtaId ;  /* 0x00000000000479c3 */ /* 0x000e220000008800 */
[----:B-1----:R-:W-:-:S02]  /*1310*/  LOP3.LUT R6, R0, 0x3f, RZ, 0xc0, !PT ;  /* 0x0000003f00067812 */ /* 0x002fc400078ec0ff */
[----:B------:R-:W-:Y:S02]  /*1320*/  LOP3.LUT R4, R0, 0x40, RZ, 0xc0, !PT ;  /* 0x0000004000047812 */ /* 0x000fe400078ec0ff */
[----:B------:R-:W-:Y:S01]  /*1330*/  SHF.L.U32 R9, R6, 0x1, RZ ;  /* 0x0000000106097819 */ /* 0x000fe200000006ff */
[----:B------:R-:W-:-:S03]  /*1340*/  UISETP.GE.AND UP0, UPT, UR44, 0x1, UPT ;  /* 0x000000012c00788c */ /* 0x000fc6000bf06270 */
[----:B------:R-:W-:-:S04]  /*1350*/  LEA R9, R4, R9, 0x7 ;  /* 0x0000000904097211 */ /* 0x000fc800078e38ff */
[C---:B0-----:R-:W-:Y:S02]  /*1360*/  LOP3.LUT R3, R9.reuse, 0x10, RZ, 0x3c, !PT ;  /* 0x0000001009037812 */ /* 0x041fe400078e3cff */
[----:B------:R-:W-:Y:S01]  /*1370*/  LOP3.LUT R11, R9, 0x20, RZ, 0x3c, !PT ;  /* 0x00000020090b7812 */ /* 0x000fe200078e3cff */
[----:B------:R-:W-:Y:S01]  /*1380*/  ULEA UR17, UR4, UR17, 0x18 ;  /* 0x0000001104117291 */ /* 0x000fe2000f8ec03f */
[----:B------:R-:W-:Y:S02]  /*1390*/  PLOP3.LUT P0, PT, PT, PT, UP0, 0x80, 0x0 ;  /* 0x000000000000781c */ /* 0x000fe40003f0f008 */
[----:B------:R-:W-:Y:S02]  /*13a0*/  CS2R R130, SRZ ;  /* 0x0000000000827805 */ /* 0x000fe4000001ff00 */
[----:B------:R-:W-:-:S04]  /*13b0*/  MOV R4, 0x3f800000 ;  /* 0x3f80000000047802 */ /* 0x000fc80000000f00 */
[----:B--2---:R0:W-:Y:S04]  /*13c0*/  STS.U16 [R9+UR17+0x1400], R5 ;  /* 0x0014000509007988 */ /* 0x0041e80008000411 */
[----:B---3--:R-:W-:Y:S01]  /*13d0*/  STS.U16 [R9+UR17], R116 ;  /* 0x0000007409007988 */ /* 0x008fe20008000411 */
[----:B0-----:R-:W-:-:S03]  /*13e0*/  LOP3.LUT R5, R9, 0x30, RZ, 0x3c, !PT ;  /* 0x0000003009057812 */ /* 0x001fc600078e3cff */
[----:B----4-:R-:W-:Y:S04]  /*13f0*/  STS.U16 [R9+UR17+0x400], R10 ;  /* 0x0004000a09007988 */ /* 0x010fe80008000411 */
[----:B-----5:R-:W-:Y:S04]  /*1400*/  STS.U16 [R9+UR17+0x800], R14 ;  /* 0x0008000e09007988 */ /* 0x020fe80008000411 */
[----:B------:R-:W-:Y:S04]  /*1410*/  STS.U16 [R9+UR17+0x1000], R16 ;  /* 0x0010001009007988 */ /* 0x000fe80008000411 */
[----:B------:R-:W-:Y:S04]  /*1420*/  STS.U16 [R9+UR17+0xc00], R34 ;  /* 0x000c002209007988 */ /* 0x000fe80008000411 */
[----:B------:R0:W-:Y:S04]  /*1430*/  STS.U16 [R9+UR17+0x1800], R7 ;  /* 0x0018000709007988 */ /* 0x0001e80008000411 */
[----:B------:R-:W-:Y:S04]  /*1440*/  STS.U16 [R9+UR17+0x1c00], R8 ;  /* 0x001c000809007988 */ /* 0x000fe80008000411 */
[----:B------:R-:W-:Y:S01]  /*1450*/  STS.U16 [R3+UR17+0x80], R80 ;  /* 0x0000805003007988 */ /* 0x000fe20008000411 */
[----:B0-----:R-:W-:-:S03]  /*1460*/  LOP3.LUT R7, R9, 0x50, RZ, 0x3c, !PT ;  /* 0x0000005009077812 */ /* 0x001fc600078e3cff */
[----:B------:R-:W-:Y:S04]  /*1470*/  STS.U16 [R3+UR17+0x480], R56 ;  /* 0x0004803803007988 */ /* 0x000fe80008000411 */
[----:B------:R-:W-:Y:S04]  /*1480*/  STS.U16 [R3+UR17+0x880], R48 ;  /* 0x0008803003007988 */ /* 0x000fe80008000411 */
[----:B------:R-:W-:Y:S04]  /*1490*/  STS.U16 [R3+UR17+0xc80], R46 ;  /* 0x000c802e03007988 */ /* 0x000fe80008000411 */
[----:B------:R-:W-:Y:S04]  /*14a0*/  STS.U16 [R3+UR17+0x1080], R24 ;  /* 0x0010801803007988 */ /* 0x000fe80008000411 */
        /* <DEDUP_REMOVED lines=19> */
[----:B------:R0:W-:Y:S04]  /*15e0*/  STS.U16 [R5+UR17+0x1d80], R128 ;  /* 0x001d808005007988 */ /* 0x0001e80008000411 */
[----:B------:R-:W-:Y:S01]  /*15f0*/  STS.U16 [R3+UR17+0xa00], R22 ;  /* 0x000a001603007988 */ /* 0x000fe20008000411 */
[----:B0-----:R-:W-:-:S02]  /*1600*/  LOP3.LUT R5, R9, 0x60, RZ, 0x3c, !PT ;  /* 0x0000006009057812 */ /* 0x001fc400078e3cff */
[----:B------:R-:W-:Y:S01]  /*1610*/  LOP3.LUT R9, R9, 0x70, RZ, 0x3c, !PT ;  /* 0x0000007009097812 */ /* 0x000fe200078e3cff */
        /* <DEDUP_REMOVED lines=22> */
[----:B------:R0:W-:Y:S01]  /*1780*/  STS.U16 [R5+UR17+0x1f00], R2 ;  /* 0x001f000205007988 */ /* 0x0001e20008000411 */
[----:B------:R-:W-:-:S03]  /*1790*/  IMAD.MOV.U32 R10, RZ, RZ, -0x800000 ;  /* 0xff800000ff0a7424 */ /* 0x000fc600078e00ff */
[----:B------:R-:W-:Y:S01]  /*17a0*/  STS.U16 [R9+UR17+0x380], R44 ;  /* 0x0003802c09007988 */ /* 0x000fe20008000411 */
[----:B------:R-:W-:-:S03]  /*17b0*/  MOV R56, 0xff800000 ;  /* 0xff80000000387802 */ /* 0x000fc60000000f00 */
[----:B------:R-:W-:Y:S01]  /*17c0*/  STS.U16 [R9+UR17+0x780], R54 ;  /* 0x0007803609007988 */ /* 0x000fe20008000411 */
[----:B------:R-:W-:-:S03]  /*17d0*/  MOV R11, 0xff800000 ;  /* 0xff800000000b7802 */ /* 0x000fc60000000f00 */
[----:B------:R-:W-:Y:S01]  /*17e0*/  STS.U16 [R9+UR17+0xb80], R50 ;  /* 0x000b803209007988 */ /* 0x000fe20008000411 */
[----:B------:R-:W-:-:S03]  /*17f0*/  MOV R82, 0xff800000 ;  /* 0xff80000000527802 */ /* 0x000fc60000000f00 */
[----:B------:R-:W-:Y:S01]  /*1800*/  STS.U16 [R9+UR17+0xf80], R83 ;  /* 0x000f805309007988 */ /* 0x000fe20008000411 */
[----:B0-----:R-:W-:-:S03]  /*1810*/  IMAD.MOV.U32 R5, RZ, RZ, 0x3f800000 ;  /* 0x3f800000ff057424 */ /* 0x001fc600078e00ff */
[----:B------:R0:W-:Y:S01]  /*1820*/  STS.U16 [R9+UR17+0x1380], R88 ;  /* 0x0013805809007988 */ /* 0x0001e20008000411 */
[----:B------:R-:W-:-:S03]  /*1830*/  MOV R7, 0x3f800000 ;  /* 0x3f80000000077802 */ /* 0x000fc60000000f00 */
[----:B------:R1:W-:Y:S01]  /*1840*/  STS.U16 [R9+UR17+0x1780], R92 ;  /* 0x0017805c09007988 */ /* 0x0003e20008000411 */
[----:B------:R-:W-:-:S03]  /*1850*/  MOV R8, 0x3f800000 ;  /* 0x3f80000000087802 */ /* 0x000fc60000000f00 */
[----:B------:R2:W-:Y:S01]  /*1860*/  STS.U16 [R9+UR17+0x1b80], R102 ;  /* 0x001b806609007988 */ /* 0x0005e20008000411 */
[----:B------:R-:W-:-:S03]  /*1870*/  CS2R R120, SRZ ;  /* 0x0000000000787805 */ /* 0x000fc6000001ff00 */
[----:B------:R3:W-:Y:S01]  /*1880*/  STS.U16 [R9+UR17+0x1f80], R12 ;  /* 0x001f800c09007988 */ /* 0x0007e20008000411 */
[----:B------:R-:W-:Y:S02]  /*1890*/  CS2R R122, SRZ ;  /* 0x00000000007a7805 */ /* 0x000fe4000001ff00 */
[----:B------:R-:W-:Y:S02]  /*18a0*/  CS2R R124, SRZ ;  /* 0x00000000007c7805 */ /* 0x000fe4000001ff00 */
[----:B------:R-:W-:Y:S02]  /*18b0*/  CS2R R126, SRZ ;  /* 0x00000000007e7805 */ /* 0x000fe4000001ff00 */
[----:B------:R-:W-:Y:S02]  /*18c0*/  CS2R R128, SRZ ;  /* 0x0000000000807805 */ /* 0x000fe4000001ff00 */
[----:B------:R-:W-:Y:S02]  /*18d0*/  CS2R R132, SRZ ;  /* 0x0000000000847805 */ /* 0x000fe4000001ff00 */
[----:B------:R-:W-:-:S02]  /*18e0*/  CS2R R134, SRZ ;  /* 0x0000000000867805 */ /* 0x000fc4000001ff00 */
        /* <DEDUP_REMOVED lines=8> */
[----:B0-----:R-:W-:Y:S02]  /*1970*/  CS2R R88, SRZ ;  /* 0x0000000000587805 */ /* 0x001fe4000001ff00 */
[----:B------:R-:W-:Y:S02]  /*1980*/  CS2R R90, SRZ ;  /* 0x00000000005a7805 */ /* 0x000fe4000001ff00 */
[----:B-1----:R-:W-:Y:S02]  /*1990*/  CS2R R92, SRZ ;  /* 0x00000000005c7805 */ /* 0x002fe4000001ff00 */
[----:B------:R-:W-:-:S02]  /*19a0*/  CS2R R94, SRZ ;  /* 0x00000000005e7805 */ /* 0x000fc4000001ff00 */
[----:B------:R-:W-:Y:S02]  /*19b0*/  CS2R R96, SRZ ;  /* 0x0000000000607805 */ /* 0x000fe4000001ff00 */
[----:B------:R-:W-:Y:S02]  /*19c0*/  CS2R R98, SRZ ;  /* 0x0000000000627805 */ /* 0x000fe4000001ff00 */
[----:B------:R-:W-:Y:S02]  /*19d0*/  CS2R R100, SRZ ;  /* 0x0000000000647805 */ /* 0x000fe4000001ff00 */
[----:B--2---:R-:W-:Y:S02]  /*19e0*/  CS2R R102, SRZ ;  /* 0x0000000000667805 */ /* 0x004fe4000001ff00 */
[----:B------:R-:W-:Y:S02]  /*19f0*/  CS2R R104, SRZ ;  /* 0x0000000000687805 */ /* 0x000fe4000001ff00 */
[----:B------:R-:W-:-:S02]  /*1a00*/  CS2R R106, SRZ ;  /* 0x00000000006a7805 */ /* 0x000fc4000001ff00 */
[----:B------:R-:W-:Y:S02]  /*1a10*/  CS2R R108, SRZ ;  /* 0x00000000006c7805 */ /* 0x000fe4000001ff00 */
[----:B------:R-:W-:Y:S02]  /*1a20*/  CS2R R110, SRZ ;  /* 0x00000000006e7805 */ /* 0x000fe4000001ff00 */
[----:B------:R-:W-:Y:S02]  /*1a30*/  CS2R R112, SRZ ;  /* 0x0000000000707805 */ /* 0x000fe4000001ff00 */
[----:B------:R-:W-:Y:S02]  /*1a40*/  CS2R R114, SRZ ;  /* 0x0000000000727805 */ /* 0x000fe4000001ff00 */
[----:B------:R-:W-:Y:S02]  /*1a50*/  CS2R R116, SRZ ;  /* 0x0000000000747805 */ /* 0x000fe4000001ff00 */
[----:B------:R-:W-:Y:S01]  /*1a60*/  CS2R R118, SRZ ;  /* 0x0000000000767805 */ /* 0x000fe2000001ff00 */
[----:B---3--:R-:W-:Y:S06]  /*1a70*/  @!P0 BRA `(.L_x_0) ;  /* 0x00000048005c8947 */ /* 0x008fec0003800000 */
[----:B------:R-:W0:Y:S01]  /*1a80*/  LDC.64 R204, c[0x0][0x250] ;  /* 0x00009400ffcc7b82 */ /* 0x000e220000000a00 */
[----:B------:R-:W-:Y:S01]  /*1a90*/  SHF.R.U32.HI R0, RZ, 0x6, R0 ;  /* 0x00000006ff007819 */ /* 0x000fe20000011600 */
[----:B------:R-:W-:Y:S01]  /*1aa0*/  ULDC.64 UR6, c[0x0][0x260] ;  /* 0x0000980000067ab9 */ /* 0x000fe20000000a00 */
[----:B------:R-:W-:Y:S01]  /*1ab0*/  ULDC UR5, c[0x0][0x258] ;  /* 0x0000960000057ab9 */ /* 0x000fe20000000800 */
[----:B------:R-:W-:Y:S01]  /*1ac0*/  UIMAD UR6, UR16, UR6, URZ ;  /* 0x00000006100672a4 */ /* 0x000fe2000f8e023f */
[----:B------:R-:W-:Y:S01]  /*1ad0*/  SGXT.U32 R0, R0, 0x1 ;  /* 0x000000010000781a */ /* 0x000fe20000000000 */
[C---:B------:R-:W-:Y:S01]  /*1ae0*/  IMAD R5, R6.reuse, UR7, RZ ;  /* 0x0000000706057c24 */ /* 0x040fe2000f8e02ff */
[----:B------:R-:W-:Y:S01]  /*1af0*/  ULDC.64 UR10, c[0x0][0x220] ;  /* 0x00008800000a7ab9 */ /* 0x000fe20000000a00 */
[----:B------:R-:W-:Y:S01]  /*1b00*/  USHF.L.U32 UR4, UR6, 0x1, URZ ;  /* 0x0000000106047899 */ /* 0x000fe2000800063f */
[----:B------:R-:W1:Y:S01]  /*1b10*/  LDC R28, c[0x0][0x268] ;  /* 0x00009a00ff1c7b82 */ /* 0x000e620000000800 */
[----:B------:R-:W-:Y:S01]  /*1b20*/  IMAD R6, R6, UR5, RZ ;  /* 0x0000000506067c24 */ /* 0x000fe2000f8e02ff */
[C---:B------:R-:W-:Y:S01]  /*1b30*/  SHF.L.U32 R2, R5.reuse, 0x1, RZ ;  /* 0x0000000105027819 */ /* 0x040fe200000006ff */
[----:B------:R-:W-:Y:S01]  /*1b40*/  ULDC.64 UR8, c[0x0][0x218] ;  /* 0x0000860000087ab9 */ /* 0x000fe20000000a00 */
[----:B------:R-:W-:Y:S01]  /*1b50*/  IMAD.HI R5, R5, 0x2, RZ ;  /* 0x0000000205057827 */ /* 0x000fe200078e02ff */
[----:B------:R-:W-:Y:S01]  /*1b60*/  MOV R3, UR4 ;  /* 0x0000000400037c02 */ /* 0x000fe20008000f00 */
[----:B------:R-:W-:Y:S01]  /*1b70*/  UIMAD.WIDE UR4, UR6, 0x2, URZ ;  /* 0x00000002060478a5 */ /* 0x000fe2000f8e023f */
[----:B------:R-:W-:Y:S01]  /*1b80*/  CS2R R120, SRZ ;  /* 0x0000000000787805 */ /* 0x000fe2000001ff00 */
[----:B------:R-:W-:Y:S01]  /*1b90*/  USHF.R.U32.HI UR12, URZ, 0x4, UR17 ;  /* 0x000000043f0c7899 */ /* 0x000fe20008011611 */
[----:B------:R-:W-:Y:S01]  /*1ba0*/  IADD3 R24, P2, P3, R2, UR10, R3 ;  /* 0x0000000a02187c10 */ /* 0x000fe2000fb5e003 */
[----:B------:R-:W-:Y:S01]  /*1bb0*/  UMOV UR6, URZ ;  /* 0x0000003f00067c82 */ /* 0x000fe20008000000 */
[----:B------:R-:W-:Y:S01]  /*1bc0*/  SHF.L.U32 R3, R6, 0x1, RZ ;  /* 0x0000000106037819 */ /* 0x000fe200000006ff */
[----:B------:R-:W-:Y:S01]  /*1bd0*/  USGXT.U32 UR12, UR12, 0xe ;  /* 0x0000000e0c0c789a */ /* 0x000fe20008000000 */
[----:B------:R-:W-:Y:S01]  /*1be0*/  MOV R26, UR5 ;  /* 0x00000005001a7c02 */ /* 0x000fe20008000f00 */
[----:B------:R-:W-:Y:S01]  /*1bf0*/  UMOV UR5, URZ ;  /* 0x0000003f00057c82 */ /* 0x000fe20008000000 */
[----:B0-----:R-:W-:Y:S01]  /*1c00*/  IMAD R4, R0, R205, RZ ;  /* 0x000000cd00047224 */ /* 0x001fe200078e02ff */
[----:B------:R-:W-:Y:S01]  /*1c10*/  CS2R R122, SRZ ;  /* 0x00000000007a7805 */ /* 0x000fe2000001ff00 */
[----:B------:R-:W-:Y:S01]  /*1c20*/  IMAD R204, R204, UR16, RZ ;  /* 0x00000010cccc7c24 */ /* 0x000fe2000f8e02ff */
[----:B------:R-:W-:-:S02]  /*1c30*/  IADD3.X R26, R5, UR11, R26, P2, P3 ;  /* 0x0000000b051a7c10 */ /* 0x000fc400097e641a */
[----:B------:R-:W-:Y:S02]  /*1c40*/  CS2R R124, SRZ ;  /* 0x00000000007c7805 */ /* 0x000fe4000001ff00 */
[----:B------:R-:W-:Y:S02]  /*1c50*/  LEA R8, R205, R4, 0x1 ;  /* 0x00000004cd087211 */ /* 0x000fe400078e08ff */
[----:B------:R-:W-:Y:S02]  /*1c60*/  CS2R R126, SRZ ;  /* 0x00000000007e7805 */ /* 0x000fe4000001ff00 */
[C---:B------:R-:W-:Y:S01]  /*1c70*/  SHF.L.U32 R2, R204.reuse, 0x1, RZ ;  /* 0x00000001cc027819 */ /* 0x040fe200000006ff */
[----:B------:R-:W-:Y:S01]  /*1c80*/  IMAD.HI R204, R204, 0x2, RZ ;  /* 0x00000002cccc7827 */ /* 0x000fe200078e02ff */
[----:B------:R-:W-:Y:S02]  /*1c90*/  CS2R R128, SRZ ;  /* 0x0000000000807805 */ /* 0x000fe4000001ff00 */
[----:B------:R-:W-:-:S02]  /*1ca0*/  CS2R R130, SRZ ;  /* 0x0000000000827805 */ /* 0x000fc4000001ff00 */
[----:B------:R-:W-:Y:S01]  /*1cb0*/  IADD3 R237, P0, P1, R3, UR8, R2 ;  /* 0x0000000803ed7c10 */ /* 0x000fe2000f91e002 */
[C---:B------:R-:W-:Y:S01]  /*1cc0*/  IMAD R10, R205.reuse, 0x2, R8 ;  /* 0x00000002cd0a7824 */ /* 0x040fe200078e0208 */
[----:B------:R-:W-:Y:S01]  /*1cd0*/  UIADD3 UR8, UR17, 0x4000, URZ ;  /* 0x0000400011087890 */ /* 0x000fe2000fffe03f */
[----:B------:R-:W-:Y:S01]  /*1ce0*/  IMAD.HI R3, R6, 0x2, RZ ;  /* 0x0000000206037827 */ /* 0x000fe200078e02ff */
[----:B------:R-:W-:Y:S02]  /*1cf0*/  CS2R R132, SRZ ;  /* 0x0000000000847805 */ /* 0x000fe4000001ff00 */
[----:B------:R-:W-:Y:S02]  /*1d00*/  CS2R R134, SRZ ;  /* 0x0000000000867805 */ /* 0x000fe4000001ff00 */
[----:B------:R-:W-:Y:S01]  /*1d10*/  LEA R12, R205, R10, 0x1 ;  /* 0x0000000acd0c7211 */ /* 0x000fe200078e08ff */
[----:B-1----:R-:W-:Y:S01]  /*1d20*/  IMAD R7, R0, R28, RZ ;  /* 0x0000001c00077224 */ /* 0x002fe200078e02ff */
[----:B------:R-:W-:Y:S01]  /*1d30*/  IADD3.X R25, R3, UR9, R204, P0, P1 ;  /* 0x0000000903197c10 */ /* 0x000fe200087e24cc */
[----:B------:R-:W-:Y:S01]  /*1d40*/  USHF.R.U32.HI UR14, URZ, 0x4, UR8 ;  /* 0x000000043f0e7899 */ /* 0x000fe20008011608 */
[-C--:B------:R-:W-:Y:S01]  /*1d50*/  LEA R152, P0, R4, R237.reuse, 0x1 ;  /* 0x000000ed04987211 */ /* 0x080fe200078008ff */
[C---:B------:R-:W-:Y:S01]  /*1d60*/  IMAD R14, R205.reuse, 0x2, R12 ;  /* 0x00000002cd0e7824 */ /* 0x040fe200078e020c */
[----:B------:R-:W-:Y:S01]  /*1d70*/  LEA R22, P1, R8, R237, 0x1 ;  /* 0x000000ed08167211 */ /* 0x000fe200078208ff */
[----:B------:R-:W-:Y:S01]  /*1d80*/  IMAD R3, R28, 0x2, R7 ;  /* 0x000000021c037824 */ /* 0x000fe200078e0207 */
[-C--:B------:R-:W-:Y:S01]  /*1d90*/  LEA.HI.X.SX32 R153, R4, R25.reuse, 0x1, P0 ;  /* 0x0000001904997211 */ /* 0x080fe200000f0eff */
[----:B------:R-:W-:Y:S01]  /*1da0*/  UIADD3 UR8, UP0, UR12, 0x80, URZ ;  /* 0x000000800c087890 */ /* 0x000fe2000ff1e03f */
[C---:B------:R-:W-:Y:S01]  /*1db0*/  LEA R16, R205.reuse, R14, 0x1 ;  /* 0x0000000ecd107211 */ /* 0x040fe200078e08ff */
[----:B------:R-:W-:Y:S01]  /*1dc0*/  USGXT.U32 UR14, UR14, 0xe ;  /* 0x0000000e0e0e789a */ /* 0x000fe20008000000 */
[----:B------:R-:W-:Y:S01]  /*1dd0*/  LEA.HI.X.SX32 R23, R8, R25, 0x1, P1 ;  /* 0x0000001908177211 */ /* 0x000fe200008f0eff */
[----:B------:R0:W-:Y:S01]  /*1de0*/  STL.64 [R1+0xd8], R152 ;  /* 0x0000d89801007387 */ /* 0x0001e20000100a00 */
[C---:B------:R-:W-:Y:S01]  /*1df0*/  LEA R5, R28.reuse, R3, 0x1 ;  /* 0x000000031c057211 */ /* 0x040fe200078e08ff */
[C---:B------:R-:W-:Y:S01]  /*1e00*/  IMAD R2, R205.reuse, 0x2, R16 ;  /* 0x00000002cd027824 */ /* 0x040fe200078e0210 */
[----:B------:R-:W-:Y:S01]  /*1e10*/  UIADD3.X UR9, UR5, 0x40000040, URZ, UP0, !UPT ;  /* 0x4000004005097890 */ /* 0x000fe200087fe43f */
[----:B------:R1:W-:Y:S01]  /*1e20*/  STL.64 [R1+0xd0], R22 ;  /* 0x0000d01601007387 */ /* 0x0003e20000100a00 */
[----:B------:R-:W-:Y:S01]  /*1e30*/  LEA R9, R28, R5, 0x1 ;  /* 0x000000051c097211 */ /* 0x000fe200078e08ff */
[----:B------:R-:W-:Y:S01]  /*1e40*/  UIADD3 UR10, UP0, UR14, 0x2, URZ ;  /* 0x000000020e0a7890 */ /* 0x000fe2000ff1e03f */
[----:B------:R-:W-:-:S02]  /*1e50*/  LEA R6, R205, R2, 0x1 ;  /* 0x00000002cd067211 */ /* 0x000fc400078e08ff */
[----:B------:R-:W-:Y:S02]  /*1e60*/  CS2R R136, SRZ ;  /* 0x0000000000887805 */ /* 0x000fe4000001ff00 */
[----:B------:R-:W-:Y:S01]  /*1e70*/  LEA R11, R28, R9, 0x1 ;  /* 0x000000091c0b7211 */ /* 0x000fe200078e08ff */
[----:B------:R-:W-:Y:S01]  /*1e80*/  UIADD3.X UR11, UR6, 0x40000040, URZ, UP0, !UPT ;  /* 0x40000040060b7890 */ /* 0x000fe200087fe43f */
[----:B------:R-:W-:Y:S02]  /*1e90*/  LEA R0, R205, R6, 0x1 ;  /* 0x00000006cd007211 */ /* 0x000fe400078e08ff */
[----:B------:R-:W-:Y:S02]  /*1ea0*/  CS2R R138, SRZ ;  /* 0x00000000008a7805 */ /* 0x000fe4000001ff00 */
[----:B0-----:R-:W-:Y:S02]  /*1eb0*/  LEA R152, P0, R10, R237, 0x1 ;  /* 0x000000ed0a987211 */ /* 0x001fe400078008ff */
[----:B------:R-:W-:-:S02]  /*1ec0*/  CS2R R140, SRZ ;  /* 0x00000000008c7805 */ /* 0x000fc4000001ff00 */
[C---:B------:R-:W-:Y:S02]  /*1ed0*/  LEA R18, R205.reuse, R0, 0x1 ;  /* 0x00000000cd127211 */ /* 0x040fe400078e08ff */
[----:B------:R-:W-:Y:S02]  /*1ee0*/  CS2R R142, SRZ ;  /* 0x00000000008e7805 */ /* 0x000fe4000001ff00 */
[----:B-1----:R-:W-:Y:S02]  /*1ef0*/  LEA R22, P1, R12, R237, 0x1 ;  /* 0x000000ed0c167211 */ /* 0x002fe400078208ff */
[----:B------:R-:W-:Y:S02]  /*1f00*/  CS2R R144, SRZ ;  /* 0x0000000000907805 */ /* 0x000fe4000001ff00 */
[----:B------:R-:W-:Y:S02]  /*1f10*/  LEA R20, R205, R18, 0x1 ;  /* 0x00000012cd147211 */ /* 0x000fe400078e08ff */
[----:B------:R-:W-:-:S02]  /*1f20*/  CS2R R146, SRZ ;  /* 0x0000000000927805 */ /* 0x000fc4000001ff00 */
[-C--:B------:R-:W-:Y:S02]  /*1f30*/  LEA.HI.X.SX32 R153, R10, R25.reuse, 0x1, P0 ;  /* 0x000000190a997211 */ /* 0x080fe400000f0eff */
[----:B------:R-:W-:Y:S02]  /*1f40*/  CS2R R148, SRZ ;  /* 0x0000000000947805 */ /* 0x000fe4000001ff00 */
[----:B------:R-:W-:Y:S01]  /*1f50*/  LEA.HI.X.SX32 R23, R12, R25, 0x1, P1 ;  /* 0x000000190c177211 */ /* 0x000fe200008f0eff */
[----:B------:R-:W-:Y:S01]  /*1f60*/  IMAD R4, R205, 0x2, R20 ;  /* 0x00000002cd047824 */ /* 0x000fe200078e0214 */
[----:B------:R-:W-:Y:S01]  /*1f70*/  LEA R13, R28, R11, 0x1 ;  /* 0x0000000b1c0d7211 */ /* 0x000fe200078e08ff */
[----:B------:R0:W-:Y:S01]  /*1f80*/  STL.64 [R1+0xc8], R152 ;  /* 0x0000c89801007387 */ /* 0x0001e20000100a00 */
[----:B------:R-:W-:Y:S02]  /*1f90*/  CS2R R150, SRZ ;  /* 0x0000000000967805 */ /* 0x000fe4000001ff00 */
[----:B------:R-:W-:-:S02]  /*1fa0*/  CS2R R88, SRZ ;  /* 0x0000000000587805 */ /* 0x000fc4000001ff00 */
[C---:B------:R-:W-:Y:S01]  /*1fb0*/  LEA R8, R205.reuse, R4, 0x1 ;  /* 0x00000004cd087211 */ /* 0x040fe200078e08ff */
[----:B------:R1:W-:Y:S01]  /*1fc0*/  STL.64 [R1+0xc0], R22 ;  /* 0x0000c01601007387 */ /* 0x0003e20000100a00 */
[C---:B------:R-:W-:Y:S02]  /*1fd0*/  LEA R15, R28.reuse, R13, 0x1 ;  /* 0x0000000d1c0f7211 */ /* 0x040fe400078e08ff */
[----:B------:R-:W-:Y:S02]  /*1fe0*/  CS2R R90, SRZ ;  /* 0x00000000005a7805 */ /* 0x000fe4000001ff00 */
[----:B------:R-:W-:Y:S01]  /*1ff0*/  CS2R R92, SRZ ;  /* 0x00000000005c7805 */ /* 0x000fe2000001ff00 */
[----:B------:R-:W-:Y:S01]  /*2000*/  IMAD R10, R205, 0x2, R8 ;  /* 0x00000002cd0a7824 */ /* 0x000fe200078e0208 */
[----:B------:R-:W-:Y:S02]  /*2010*/  LEA R17, R28, R15, 0x1 ;  /* 0x0000000f1c117211 */ /* 0x000fe400078e08ff */
[----:B------:R-:W-:-:S02]  /*2020*/  CS2R R94, SRZ ;  /* 0x00000000005e7805 */ /* 0x000fc4000001ff00 */
[----:B------:R-:W-:Y:S02]  /*2030*/  CS2R R96, SRZ ;  /* 0x0000000000607805 */ /* 0x000fe4000001ff00 */
[-C--:B0-----:R-:W-:Y:S02]  /*2040*/  LEA R152, P0, R14, R237.reuse, 0x1 ;  /* 0x000000ed0e987211 */ /* 0x081fe400078008ff */
[----:B------:R-:W-:Y:S02]  /*2050*/  CS2R R98, SRZ ;  /* 0x0000000000627805 */ /* 0x000fe4000001ff00 */
[----:B------:R-:W-:Y:S02]  /*2060*/  LEA R12, R205, R10, 0x1 ;  /* 0x0000000acd0c7211 */ /* 0x000fe400078e08ff */
[----:B------:R-:W-:Y:S02]  /*2070*/  CS2R R100, SRZ ;  /* 0x0000000000647805 */ /* 0x000fe4000001ff00 */
[----:B-1----:R-:W-:-:S02]  /*2080*/  LEA R22, P1, R16, R237, 0x1 ;  /* 0x000000ed10167211 */ /* 0x002fc400078208ff */
[----:B------:R-:W-:Y:S02]  /*2090*/  CS2R R102, SRZ ;  /* 0x0000000000667805 */ /* 0x000fe4000001ff00 */
[-C--:B------:R-:W-:Y:S01]  /*20a0*/  LEA.HI.X.SX32 R153, R14, R25.reuse, 0x1, P0 ;  /* 0x000000190e997211 */ /* 0x080fe200000f0eff */
[----:B------:R-:W-:Y:S01]  /*20b0*/  IMAD R14, R205, 0x2, R12 ;  /* 0x00000002cd0e7824 */ /* 0x000fe200078e020c */
[----:B------:R-:W-:Y:S02]  /*20c0*/  LEA.HI.X.SX32 R23, R16, R25, 0x1, P1 ;  /* 0x0000001910177211 */ /* 0x000fe400008f0eff */
[----:B------:R-:W-:Y:S02]  /*20d0*/  CS2R R104, SRZ ;  /* 0x0000000000687805 */ /* 0x000fe4000001ff00 */
[----:B------:R-:W-:Y:S01]  /*20e0*/  LEA R19, R28, R17, 0x1 ;  /* 0x000000111c137211 */ /* 0x000fe200078e08ff */
[----:B------:R0:W-:Y:S01]  /*20f0*/  STL.64 [R1+0xb8], R152 ;  /* 0x0000b89801007387 */ /* 0x0001e20000100a00 */
[----:B------:R-:W-:-:S02]  /*2100*/  CS2R R106, SRZ ;  /* 0x00000000006a7805 */ /* 0x000fc4000001ff00 */
[----:B------:R-:W-:Y:S02]  /*2110*/  CS2R R108, SRZ ;  /* 0x00000000006c7805 */ /* 0x000fe4000001ff00 */
[----:B------:R-:W-:Y:S01]  /*2120*/  LEA R21, R28, R19, 0x1 ;  /* 0x000000131c157211 */ /* 0x000fe200078e08ff */
[----:B------:R1:W-:Y:S01]  /*2130*/  STL.64 [R1+0xb0], R22 ;  /* 0x0000b01601007387 */ /* 0x0003e20000100a00 */
[----:B------:R-:W-:Y:S02]  /*2140*/  CS2R R110, SRZ ;  /* 0x00000000006e7805 */ /* 0x000fe4000001ff00 */
[----:B------:R-:W-:Y:S02]  /*2150*/  CS2R R112, SRZ ;  /* 0x0000000000707805 */ /* 0x000fe4000001ff00 */
[----:B------:R-:W-:Y:S02]  /*2160*/  CS2R R114, SRZ ;  /* 0x0000000000727805 */ /* 0x000fe4000001ff00 */
[----:B------:R-:W-:-:S02]  /*2170*/  CS2R R116, SRZ ;  /* 0x0000000000747805 */ /* 0x000fc4000001ff00 */
[----:B------:R-:W-:Y:S01]  /*2180*/  CS2R R118, SRZ ;  /* 0x0000000000767805 */ /* 0x000fe2000001ff00 */
[----:B------:R-:W-:Y:S01]  /*2190*/  UMOV UR4, URZ ;  /* 0x0000003f00047c82 */ /* 0x000fe20008000000 */
[----:B------:R-:W-:Y:S01]  /*21a0*/  UIADD3.64 UR20, UR8, 0x80, URZ ;  /* 0x0000008008147897 */ /* 0x000fe2000fffe03f */
[-C--:B0-----:R-:W-:Y:S01]  /*21b0*/  LEA R152, P0, R2, R237.reuse, 0x1 ;  /* 0x000000ed02987211 */ /* 0x081fe200078008ff */
[----:B------:R-:W-:Y:S02]  /*21c0*/  UIADD3.64 UR24, UR8, 0x100, URZ ;  /* 0x0000010008187897 */ /* 0x000fe4000fffe03f */
[----:B------:R-:W-:Y:S01]  /*21d0*/  UIADD3.64 UR28, UR8, 0x180, URZ ;  /* 0x00000180081c7897 */ /* 0x000fe2000fffe03f */
[----:B-1----:R-:W-:Y:S01]  /*21e0*/  LEA R22, P1, R6, R237, 0x1 ;  /* 0x000000ed06167211 */ /* 0x002fe200078208ff */
[----:B------:R-:W-:Y:S01]  /*21f0*/  UIADD3.64 UR32, UR8, 0x200, URZ ;  /* 0x0000020008207897 */ /* 0x000fe2000fffe03f */
[-C--:B------:R-:W-:Y:S01]  /*2200*/  LEA.HI.X.SX32 R153, R2, R25.reuse, 0x1, P0 ;  /* 0x0000001902997211 */ /* 0x080fe200000f0eff */
[----:B------:R-:W-:Y:S01]  /*2210*/  UIADD3.64 UR36, UR8, 0x280, URZ ;  /* 0x0000028008247897 */ /* 0x000fe2000fffe03f */
[----:B------:R-:W-:Y:S01]  /*2220*/  LEA.HI.X.SX32 R23, R6, R25, 0x1, P1 ;  /* 0x0000001906177211 */ /* 0x000fe200008f0eff */
[----:B------:R-:W-:Y:S01]  /*2230*/  UIADD3.64 UR40, UR8, 0x300, URZ ;  /* 0x0000030008287897 */ /* 0x000fe2000fffe03f */
[----:B------:R-:W-:Y:S01]  /*2240*/  LEA R2, R205, R14, 0x1 ;  /* 0x0000000ecd027211 */ /* 0x000fe200078e08ff */
[----:B------:R0:W-:Y:S01]  /*2250*/  STL.64 [R1+0xa8], R152 ;  /* 0x0000a89801007387 */ /* 0x0001e20000100a00 */
[----:B------:R-:W-:-:S02]  /*2260*/  UIADD3.64 UR22, UR10, 0x2, URZ ;  /* 0x000000020a167897 */ /* 0x000fc4000fffe03f */
[----:B------:R-:W-:Y:S01]  /*2270*/  UIADD3.64 UR26, UR10, 0x4, URZ ;  /* 0x000000040a1a7897 */ /* 0x000fe2000fffe03f */
[----:B------:R1:W-:Y:S01]  /*2280*/  STL.64 [R1+0xa0], R22 ;  /* 0x0000a01601007387 */ /* 0x0003e20000100a00 */
[----:B------:R-:W-:Y:S01]  /*2290*/  IMAD R6, R205, 0x2, R2 ;  /* 0x00000002cd067824 */ /* 0x000fe200078e0202 */
[----:B------:R-:W-:Y:S01]  /*22a0*/  ULDC UR6, c[0x0][0x238] ;  /* 0x00008e0000067ab9 */ /* 0x000fe20000000800 */
[----:B------:R-:W-:Y:S01]  /*22b0*/  UMOV UR15, 0x40000040 ;  /* 0x40000040000f7882 */ /* 0x000fe20000000000 */
[-C--:B0-----:R-:W-:Y:S02]  /*22c0*/  LEA R152, P1, R18, R237.reuse, 0x1 ;  /* 0x000000ed12987211 */ /* 0x081fe400078208ff */
[----:B-1----:R-:W-:Y:S02]  /*22d0*/  LEA R22, P0, R0, R237, 0x1 ;  /* 0x000000ed00167211 */ /* 0x002fe400078008ff */
[-C--:B------:R-:W-:Y:S02]  /*22e0*/  LEA.HI.X.SX32 R153, R18, R25.reuse, 0x1, P1 ;  /* 0x0000001912997211 */ /* 0x080fe400008f0eff */
[----:B------:R-:W-:-:S02]  /*22f0*/  LEA.HI.X.SX32 R23, R0, R25, 0x1, P0 ;  /* 0x0000001900177211 */ /* 0x000fc400000f0eff */
[C---:B------:R-:W-:Y:S02]  /*2300*/  LEA R0, R205.reuse, R6, 0x1 ;  /* 0x00000006cd007211 */ /* 0x040fe400078e08ff */
[-C--:B------:R-:W-:Y:S01]  /*2310*/  LEA R156, P0, R20, R237.reuse, 0x1 ;  /* 0x000000ed149c7211 */ /* 0x080fe200078008ff */
[----:B------:R0:W-:Y:S01]  /*2320*/  STL.64 [R1+0x98], R22 ;  /* 0x0000981601007387 */ /* 0x0001e20000100a00 */
[----:B------:R-:W-:Y:S01]  /*2330*/  LEA R154, P1, R4, R237, 0x1 ;  /* 0x000000ed049a7211 */ /* 0x000fe200078208ff */
[C---:B------:R-:W-:Y:S01]  /*2340*/  IMAD R16, R205.reuse, 0x2, R0 ;  /* 0x00000002cd107824 */ /* 0x040fe200078e0200 */
[-C--:B------:R-:W-:Y:S01]  /*2350*/  LEA.HI.X.SX32 R157, R20, R25.reuse, 0x1, P0 ;  /* 0x00000019149d7211 */ /* 0x080fe200000f0eff */
[----:B------:R1:W-:Y:S01]  /*2360*/  STL.64 [R1+0x90], R152 ;  /* 0x0000909801007387 */ /* 0x0003e20000100a00 */
[----:B------:R-:W-:Y:S02]  /*2370*/  LEA.HI.X.SX32 R155, R4, R25, 0x1, P1 ;  /* 0x00000019049b7211 */ /* 0x000fe400008f0eff */
[C---:B------:R-:W-:Y:S01]  /*2380*/  LEA R18, R205.reuse, R16, 0x1 ;  /* 0x00000010cd127211 */ /* 0x040fe200078e08ff */
[----:B------:R2:W-:Y:S03]  /*2390*/  STL.64 [R1+0x88], R156 ;  /* 0x0000889c01007387 */ /* 0x0005e60000100a00 */
[----:B------:R-:W-:Y:S01]  /*23a0*/  LEA R4, R205, R18, 0x1 ;  /* 0x00000012cd047211 */ /* 0x000fe200078e08ff */
[----:B------:R3:W-:Y:S01]  /*23b0*/  STL.64 [R1+0x80], R154 ;  /* 0x0000809a01007387 */ /* 0x0007e20000100a00 */
[----:B0-----:R-:W-:-:S02]  /*23c0*/  LEA R22, R28, R21, 0x1 ;  /* 0x000000151c167211 */ /* 0x001fc400078e08ff */
[----:B-1----:R-:W-:Y:S02]  /*23d0*/  LEA R152, P2, R8, R237, 0x1 ;  /* 0x000000ed08987211 */ /* 0x002fe400078408ff */
[----:B------:R-:W-:Y:S02]  /*23e0*/  LEA R23, R28, R22, 0x1 ;  /* 0x000000161c177211 */ /* 0x000fe400078e08ff */
[----:B------:R-:W-:Y:S01]  /*23f0*/  LEA.HI.X.SX32 R153, R8, R25, 0x1, P2 ;  /* 0x0000001908997211 */ /* 0x000fe200010f0eff */
[----:B------:R-:W-:Y:S01]  /*2400*/  IMAD R8, R205, 0x2, R4 ;  /* 0x00000002cd087824 */ /* 0x000fe200078e0204 */
[-C--:B--2---:R-:W-:Y:S02]  /*2410*/  LEA R156, P0, R10, R237.reuse, 0x1 ;  /* 0x000000ed0a9c7211 */ /* 0x084fe400078008ff */
[----:B---3--:R-:W-:Y:S01]  /*2420*/  LEA R154, P1, R12, R237, 0x1 ;  /* 0x000000ed0c9a7211 */ /* 0x008fe200078208ff */
[----:B------:R0:W-:Y:S01]  /*2430*/  STL.64 [R1+0x78], R152 ;  /* 0x0000789801007387 */ /* 0x0001e20000100a00 */
[----:B------:R-:W-:-:S02]  /*2440*/  LEA.HI.X.SX32 R157, R10, R25, 0x1, P0 ;  /* 0x000000190a9d7211 */ /* 0x000fc400000f0eff */
[----:B------:R-:W-:Y:S02]  /*2450*/  LEA.HI.X.SX32 R155, R12, R25, 0x1, P1 ;  /* 0x000000190c9b7211 */ /* 0x000fe400008f0eff */
[C---:B------:R-:W-:Y:S01]  /*2460*/  LEA R10, R205.reuse, R8, 0x1 ;  /* 0x00000008cd0a7211 */ /* 0x040fe200078e08ff */
[----:B------:R1:W-:Y:S03]  /*2470*/  STL.64 [R1+0x70], R156 ;  /* 0x0000709c01007387 */ /* 0x0003e60000100a00 */
[----:B------:R-:W-:Y:S01]  /*2480*/  LEA R12, R205, R10, 0x1 ;  /* 0x0000000acd0c7211 */ /* 0x000fe200078e08ff */
[----:B------:R2:W-:Y:S01]  /*2490*/  STL.64 [R1+0x68], R154 ;  /* 0x0000689a01007387 */ /* 0x0005e20000100a00 */
[----:B0-----:R-:W-:-:S04]  /*24a0*/  LEA R152, P2, R14, R237, 0x1 ;  /* 0x000000ed0e987211 */ /* 0x001fc800078408ff */
[----:B------:R-:W-:Y:S02]  /*24b0*/  LEA.HI.X.SX32 R153, R14, R25, 0x1, P2 ;  /* 0x000000190e997211 */ /* 0x000fe400010f0eff */
[----:B-1----:R-:W-:-:S03]  /*24c0*/  LEA R156, P0, R2, R237, 0x1 ;  /* 0x000000ed029c7211 */ /* 0x002fc600078008ff */
[----:B------:R0:W-:Y:S01]  /*24d0*/  STL.64 [R1+0x60], R152 ;  /* 0x0000609801007387 */ /* 0x0001e20000100a00 */
[----:B--2---:R-:W-:Y:S02]  /*24e0*/  LEA R154, P1, R6, R237, 0x1 ;  /* 0x000000ed069a7211 */ /* 0x004fe400078208ff */
[-C--:B------:R-:W-:Y:S02]  /*24f0*/  LEA.HI.X.SX32 R157, R2, R25.reuse, 0x1, P0 ;  /* 0x00000019029d7211 */ /* 0x080fe400000f0eff */
[----:B------:R-:W-:-:S03]  /*2500*/  LEA.HI.X.SX32 R155, R6, R25, 0x1, P1 ;  /* 0x00000019069b7211 */ /* 0x000fc600008f0eff */
[----:B------:R1:W-:Y:S01]  /*2510*/  STL.64 [R1+0x58], R156 ;  /* 0x0000589c01007387 */ /* 0x0003e20000100a00 */
[----:B0-----:R-:W-:-:S03]  /*2520*/  LEA R152, P2, R0, R237, 0x1 ;  /* 0x000000ed00987211 */ /* 0x001fc600078408ff */
[----:B------:R0:W-:Y:S01]  /*2530*/  STL.64 [R1+0x50], R154 ;  /* 0x0000509a01007387 */ /* 0x0001e20000100a00 */
[----:B------:R-:W-:Y:S02]  /*2540*/  LEA.HI.X.SX32 R153, R0, R25, 0x1, P2 ;  /* 0x0000001900997211 */ /* 0x000fe400010f0eff */
[C---:B------:R-:W-:Y:S02]  /*2550*/  LEA R0, R205.reuse, R12, 0x1 ;  /* 0x0000000ccd007211 */ /* 0x040fe400078e08ff */
[C---:B-1----:R-:W-:Y:S01]  /*2560*/  LEA R156, P0, R16.reuse, R237, 0x1 ;  /* 0x000000ed109c7211 */ /* 0x042fe200078008ff */
[----:B------:R1:W-:Y:S01]  /*2570*/  STL.64 [R1+0x48], R152 ;  /* 0x0000489801007387 */ /* 0x0003e20000100a00 */
[----:B------:R-:W-:Y:S02]  /*2580*/  LEA R2, R205, R0, 0x1 ;  /* 0x00000000cd027211 */ /* 0x000fe400078e08ff */
[----:B------:R-:W-:Y:S02]  /*2590*/  LEA.HI.X.SX32 R157, R16, R25, 0x1, P0 ;  /* 0x00000019109d7211 */ /* 0x000fe400000f0eff */
[----:B0-----:R-:W-:-:S03]  /*25a0*/  LEA R154, P1, R18, R237, 0x1 ;  /* 0x000000ed129a7211 */ /* 0x001fc600078208ff */
[----:B------:R0:W-:Y:S01]  /*25b0*/  STL.64 [R1+0x40], R156 ;  /* 0x0000409c01007387 */ /* 0x0001e20000100a00 */
[----:B------:R-:W-:Y:S02]  /*25c0*/  LEA.HI.X.SX32 R155, R18, R25, 0x1, P1 ;  /* 0x00000019129b7211 */ /* 0x000fe400008f0eff */
[----:B-1----:R-:W-:-:S03]  /*25d0*/  LEA R152, P2, R4, R237, 0x1 ;  /* 0x000000ed04987211 */ /* 0x002fc600078408ff */
[----:B------:R1:W-:Y:S01]  /*25e0*/  STL.64 [R1+0x38], R154 ;  /* 0x0000389a01007387 */ /* 0x0003e20000100a00 */
[----:B------:R-:W-:Y:S01]  /*25f0*/  LEA.HI.X.SX32 R153, R4, R25, 0x1, P2 ;  /* 0x0000001904997211 */ /* 0x000fe200010f0eff */
[----:B------:R-:W-:Y:S01]  /*2600*/  IMAD R4, R205, 0x2, R2 ;  /* 0x00000002cd047824 */ /* 0x000fe200078e0202 */
[----:B0-----:R-:W-:-:S03]  /*2610*/  LEA R156, P0, R8, R237, 0x1 ;  /* 0x000000ed089c7211 */ /* 0x001fc600078008ff */
[----:B------:R0:W-:Y:S01]  /*2620*/  STL.64 [R1+0x30], R152 ;  /* 0x0000309801007387 */ /* 0x0001e20000100a00 */
[C---:B------:R-:W-:Y:S02]  /*2630*/  LEA R6, R205.reuse, R4, 0x1 ;  /* 0x00000004cd067211 */ /* 0x040fe400078e08ff */
[----:B------:R-:W-:Y:S02]  /*2640*/  LEA.HI.X.SX32 R157, R8, R25, 0x1, P0 ;  /* 0x00000019089d7211 */ /* 0x000fe400000f0eff */
[C---:B-1----:R-:W-:Y:S02]  /*2650*/  LEA R154, P1, R10.reuse, R237, 0x1 ;  /* 0x000000ed0a9a7211 */ /* 0x042fe400078208ff */
[C---:B------:R-:W-:Y:S01]  /*2660*/  LEA R8, R205.reuse, R6, 0x1 ;  /* 0x00000006cd087211 */ /* 0x040fe200078e08ff */
[----:B------:R1:W-:Y:S01]  /*2670*/  STL.64 [R1+0x28], R156 ;  /* 0x0000289c01007387 */ /* 0x0003e20000100a00 */
[----:B------:R-:W-:Y:S02]  /*2680*/  LEA.HI.X.SX32 R155, R10, R25, 0x1, P1 ;  /* 0x000000190a9b7211 */ /* 0x000fe400008f0eff */
[----:B------:R-:W-:-:S02]  /*2690*/  LEA R10, R205, R8, 0x1 ;  /* 0x00000008cd0a7211 */ /* 0x000fc400078e08ff */
[C---:B0-----:R-:W-:Y:S01]  /*26a0*/  LEA R152, P2, R12.reuse, R237, 0x1 ;  /* 0x000000ed0c987211 */ /* 0x041fe200078408ff */
[----:B------:R0:W-:Y:S03]  /*26b0*/  STL.64 [R1+0x20], R154 ;  /* 0x0000209a01007387 */ /* 0x0001e60000100a00 */
[----:B------:R-:W-:Y:S02]  /*26c0*/  LEA.HI.X.SX32 R153, R12, R25, 0x1, P2 ;  /* 0x000000190c997211 */ /* 0x000fe400010f0eff */
[----:B-1----:R-:W-:-:S03]  /*26d0*/  LEA R156, P0, R0, R237, 0x1 ;  /* 0x000000ed009c7211 */ /* 0x002fc600078008ff */
[----:B------:R1:W-:Y:S01]  /*26e0*/  STL.64 [R1+0x18], R152 ;  /* 0x0000189801007387 */ /* 0x0003e20000100a00 */
[----:B------:R-:W-:Y:S02]  /*26f0*/  LEA.HI.X.SX32 R157, R0, R25, 0x1, P0 ;  /* 0x00000019009d7211 */ /* 0x000fe400000f0eff */
[----:B------:R-:W-:Y:S02]  /*2700*/  LEA R0, R205, R10, 0x1 ;  /* 0x0000000acd007211 */ /* 0x000fe400078e08ff */
[-C--:B0-----:R-:W-:Y:S01]  /*2710*/  LEA R154, P1, R2, R237.reuse, 0x1 ;  /* 0x000000ed029a7211 */ /* 0x081fe200078208ff */
[----:B------:R0:W-:Y:S01]  /*2720*/  STL.64 [R1+0x10], R156 ;  /* 0x0000109c01007387 */ /* 0x0001e20000100a00 */
[----:B------:R-:W-:Y:S02]  /*2730*/  LEA R236, P3, R0, R237, 0x1 ;  /* 0x000000ed00ec7211 */ /* 0x000fe400078608ff */
[----:B------:R-:W-:Y:S02]  /*2740*/  LEA.HI.X.SX32 R155, R2, R25, 0x1, P1 ;  /* 0x00000019029b7211 */ /* 0x000fe400008f0eff */
[----:B-1----:R-:W-:-:S02]  /*2750*/  LEA R152, P2, R4, R237, 0x1 ;  /* 0x000000ed04987211 */ /* 0x002fc400078408ff */
[----:B------:R-:W-:Y:S01]  /*2760*/  LEA R250, P0, R6, R237, 0x1 ;  /* 0x000000ed06fa7211 */ /* 0x000fe200078008ff */
[----:B------:R1:W-:Y:S01]  /*2770*/  STL.64 [R1+0x8], R154 ;  /* 0x0000089a01007387 */ /* 0x0003e20000100a00 */
[----:B------:R-:W-:Y:S02]  /*2780*/  LEA.HI.X.SX32 R153, R4, R25, 0x1, P2 ;  /* 0x0000001904997211 */ /* 0x000fe400010f0eff */
[-C--:B------:R-:W-:Y:S02]  /*2790*/  LEA R246, P1, R8, R237.reuse, 0x1 ;  /* 0x000000ed08f67211 */ /* 0x080fe400078208ff */
[----:B------:R-:W-:Y:S01]  /*27a0*/  LEA R242, P2, R10, R237, 0x1 ;  /* 0x000000ed0af27211 */ /* 0x000fe200078408ff */
[----:B------:R2:W-:Y:S01]  /*27b0*/  STL.64 [R1], R152 ;  /* 0x0000009801007387 */ /* 0x0005e20000100a00 */
[-C--:B------:R-:W-:Y:S01]  /*27c0*/  LEA.HI.X.SX32 R237, R0, R25.reuse, 0x1, P3 ;  /* 0x0000001900ed7211 */ /* 0x080fe200018f0eff */
[----:B------:R-:W-:Y:S01]  /*27d0*/  IMAD R0, R28, 0x2, R23 ;  /* 0x000000021c007824 */ /* 0x000fe200078e0217 */
[----:B------:R-:W-:-:S02]  /*27e0*/  LEA.HI.X.SX32 R247, R8, R25, 0x1, P1 ;  /* 0x0000001908f77211 */ /* 0x000fc400008f0eff */
[----:B------:R-:W-:Y:S02]  /*27f0*/  LEA R202, P1, R3, R24, 0x1 ;  /* 0x0000001803ca7211 */ /* 0x000fe400078208ff */
[----:B------:R-:W-:Y:S02]  /*2800*/  LEA R2, R28, R0, 0x1 ;  /* 0x000000001c027211 */ /* 0x000fe400078e08ff */
[----:B------:R-:W-:Y:S02]  /*2810*/  LEA.HI.X.SX32 R243, R10, R25, 0x1, P2 ;  /* 0x000000190af37211 */ /* 0x000fe400010f0eff */
[----:B------:R-:W-:Y:S02]  /*2820*/  LEA R4, R28, R2, 0x1 ;  /* 0x000000021c047211 */ /* 0x000fe400078e08ff */
[----:B------:R-:W-:Y:S02]  /*2830*/  LEA R200, P2, R5, R24, 0x1 ;  /* 0x0000001805c87211 */ /* 0x000fe400078408ff */
[----:B------:R-:W-:-:S02]  /*2840*/  LEA.HI.X.SX32 R203, R3, R26, 0x1, P1 ;  /* 0x0000001a03cb7211 */ /* 0x000fc400008f0eff */
[C---:B------:R-:W-:Y:S02]  /*2850*/  LEA R3, R28.reuse, R4, 0x1 ;  /* 0x000000041c037211 */ /* 0x040fe400078e08ff */
[----:B------:R-:W-:Y:S02]  /*2860*/  LEA.HI.X.SX32 R201, R5, R26, 0x1, P2 ;  /* 0x0000001a05c97211 */ /* 0x000fe400010f0eff */
[----:B------:R-:W-:Y:S02]  /*2870*/  LEA R5, R28, R3, 0x1 ;  /* 0x000000031c057211 */ /* 0x000fe400078e08ff */
[----:B------:R-:W-:Y:S02]  /*2880*/  LEA.HI.X.SX32 R251, R6, R25, 0x1, P0 ;  /* 0x0000001906fb7211 */ /* 0x000fe400000f0eff */
[-C--:B------:R-:W-:Y:S01]  /*2890*/  LEA R232, P0, R7, R24.reuse, 0x1 ;  /* 0x0000001807e87211 */ /* 0x080fe200078008ff */
[----:B------:R-:W-:Y:S01]  /*28a0*/  IMAD R6, R28, 0x2, R5 ;  /* 0x000000021c067824 */ /* 0x000fe200078e0205 */
[----:B------:R-:W-:-:S02]  /*28b0*/  LEA R192, P2, R15, R24, 0x1 ;  /* 0x000000180fc07211 */ /* 0x000fc400078408ff */
[----:B------:R-:W-:Y:S02]  /*28c0*/  LEA.HI.X.SX32 R233, R7, R26, 0x1, P0 ;  /* 0x0000001a07e97211 */ /* 0x000fe400000f0eff */
[C---:B------:R-:W-:Y:S02]  /*28d0*/  LEA R198, P0, R9.reuse, R24, 0x1 ;  /* 0x0000001809c67211 */ /* 0x040fe400078008ff */
[----:B------:R-:W-:Y:S02]  /*28e0*/  LEA R7, R28, R6, 0x1 ;  /* 0x000000061c077211 */ /* 0x000fe400078e08ff */
[-C--:B------:R-:W-:Y:S02]  /*28f0*/  LEA.HI.X.SX32 R199, R9, R26.reuse, 0x1, P0 ;  /* 0x0000001a09c77211 */ /* 0x080fe400000f0eff */
[----:B------:R-:W-:Y:S02]  /*2900*/  LEA.HI.X.SX32 R193, R15, R26, 0x1, P2 ;  /* 0x0000001a0fc17211 */ /* 0x000fe400010f0eff */
[----:B------:R-:W-:-:S02]  /*2910*/  LEA R196, P0, R11, R24, 0x1 ;  /* 0x000000180bc47211 */ /* 0x000fc400078008ff */
[----:B------:R-:W-:Y:S02]  /*2920*/  LEA R186, P2, R21, R24, 0x1 ;  /* 0x0000001815ba7211 */ /* 0x000fe400078408ff */
[----:B------:R-:W-:Y:S02]  /*2930*/  LEA R8, R28, R7, 0x1 ;  /* 0x000000071c087211 */ /* 0x000fe400078e08ff */
[-C--:B------:R-:W-:Y:S02]  /*2940*/  LEA.HI.X.SX32 R197, R11, R26.reuse, 0x1, P0 ;  /* 0x0000001a0bc57211 */ /* 0x080fe400000f0eff */
[----:B------:R-:W-:Y:S02]  /*2950*/  LEA.HI.X.SX32 R187, R21, R26, 0x1, P2 ;  /* 0x0000001a15bb7211 */ /* 0x000fe400010f0eff */
[-C--:B------:R-:W-:Y:S02]  /*2960*/  LEA R190, P0, R17, R24.reuse, 0x1 ;  /* 0x0000001811be7211 */ /* 0x080fe400078008ff */
[----:B------:R-:W-:-:S02]  /*2970*/  LEA R180, P2, R0, R24, 0x1 ;  /* 0x0000001800b47211 */ /* 0x000fc400078408ff */
[----:B------:R-:W-:Y:S02]  /*2980*/  LEA R9, R28, R8, 0x1 ;  /* 0x000000081c097211 */ /* 0x000fe400078e08ff */
[----:B------:R-:W-:Y:S02]  /*2990*/  LEA R194, P1, R13, R24, 0x1 ;  /* 0x000000180dc27211 */ /* 0x000fe400078208ff */
[-C--:B------:R-:W-:Y:S02]  /*29a0*/  LEA.HI.X.SX32 R191, R17, R26.reuse, 0x1, P0 ;  /* 0x0000001a11bf7211 */ /* 0x080fe400000f0eff */
[----:B------:R-:W-:Y:S02]  /*29b0*/  LEA.HI.X.SX32 R181, R0, R26, 0x1, P2 ;  /* 0x0000001a00b57211 */ /* 0x000fe400010f0eff */
[----:B------:R-:W-:Y:S02]  /*29c0*/  LEA R184, P0, R22, R24, 0x1 ;  /* 0x0000001816b87211 */ /* 0x000fe400078008ff */
[----:B------:R-:W-:-:S02]  /*29d0*/  LEA R0, R28, R9, 0x1 ;  /* 0x000000091c007211 */ /* 0x000fc400078e08ff */
[----:B------:R-:W-:Y:S02]  /*29e0*/  LEA.HI.X.SX32 R195, R13, R26, 0x1, P1 ;  /* 0x0000001a0dc37211 */ /* 0x000fe400008f0eff */
[C---:B------:R-:W-:Y:S01]  /*29f0*/  LEA R188, P1, R19.reuse, R24, 0x1 ;  /* 0x0000001813bc7211 */ /* 0x040fe200078208ff */
[----:B------:R-:W-:Y:S01]  /*2a00*/  IMAD R10, R28, 0x2, R0 ;  /* 0x000000021c0a7824 */ /* 0x000fe200078e0200 */
[----:B------:R-:W-:Y:S02]  /*2a10*/  LEA.HI.X.SX32 R185, R22, R26, 0x1, P0 ;  /* 0x0000001a16b97211 */ /* 0x000fe400000f0eff */
[----:B------:R-:W-:Y:S02]  /*2a20*/  LEA R178, P0, R2, R24, 0x1 ;  /* 0x0000001802b27211 */ /* 0x000fe400078008ff */
[----:B------:R-:W-:Y:S02]  /*2a30*/  LEA.HI.X.SX32 R189, R19, R26, 0x1, P1 ;  /* 0x0000001a13bd7211 */ /* 0x000fe400008f0eff */
[----:B------:R-:W-:-:S02]  /*2a40*/  LEA R182, P1, R23, R24, 0x1 ;  /* 0x0000001817b67211 */ /* 0x000fc400078208ff */
[----:B------:R-:W-:Y:S02]  /*2a50*/  LEA R174, P2, R3, R24, 0x1 ;  /* 0x0000001803ae7211 */ /* 0x000fe400078408ff */
[----:B------:R-:W-:Y:S02]  /*2a60*/  LEA.HI.X.SX32 R179, R2, R26, 0x1, P0 ;  /* 0x0000001a02b37211 */ /* 0x000fe400000f0eff */
[----:B------:R-:W-:Y:S02]  /*2a70*/  LEA R2, R28, R10, 0x1 ;  /* 0x0000000a1c027211 */ /* 0x000fe400078e08ff */
[----:B------:R-:W-:Y:S02]  /*2a80*/  LEA.HI.X.SX32 R183, R23, R26, 0x1, P1 ;  /* 0x0000001a17b77211 */ /* 0x000fe400008f0eff */
[----:B------:R-:W-:Y:S02]  /*2a90*/  LEA R176, P1, R4, R24, 0x1 ;  /* 0x0000001804b07211 */ /* 0x000fe400078208ff */
[----:B------:R-:W-:-:S02]  /*2aa0*/  LEA.HI.X.SX32 R175, R3, R26, 0x1, P2 ;  /* 0x0000001a03af7211 */ /* 0x000fc400010f0eff */
[----:B------:R-:W-:Y:S02]  /*2ab0*/  LEA R3, R28, R2, 0x1 ;  /* 0x000000021c037211 */ /* 0x000fe400078e08ff */
[----:B------:R-:W-:Y:S02]  /*2ac0*/  LEA.HI.X.SX32 R177, R4, R26, 0x1, P1 ;  /* 0x0000001a04b17211 */ /* 0x000fe400008f0eff */
[-C--:B------:R-:W-:Y:S02]  /*2ad0*/  LEA R172, P0, R5, R24.reuse, 0x1 ;  /* 0x0000001805ac7211 */ /* 0x080fe400078008ff */
[-C--:B------:R-:W-:Y:S02]  /*2ae0*/  LEA R168, P2, R7, R24.reuse, 0x1 ;  /* 0x0000001807a87211 */ /* 0x080fe400078408ff */
[----:B------:R-:W-:Y:S02]  /*2af0*/  LEA R4, R28, R3, 0x1 ;  /* 0x000000031c047211 */ /* 0x000fe400078e08ff */
[----:B------:R-:W-:-:S02]  /*2b00*/  LEA R170, P1, R6, R24, 0x1 ;  /* 0x0000001806aa7211 */ /* 0x000fc400078208ff */
[-C--:B------:R-:W-:Y:S02]  /*2b10*/  LEA.HI.X.SX32 R173, R5, R26.reuse, 0x1, P0 ;  /* 0x0000001a05ad7211 */ /* 0x080fe400000f0eff */
[----:B------:R-:W-:Y:S02]  /*2b20*/  LEA.HI.X.SX32 R169, R7, R26, 0x1, P2 ;  /* 0x0000001a07a97211 */ /* 0x000fe400010f0eff */
[----:B------:R-:W-:Y:S02]  /*2b30*/  LEA R162, P2, R0, R24, 0x1 ;  /* 0x0000001800a27211 */ /* 0x000fe400078408ff */
[----:B------:R-:W-:Y:S02]  /*2b40*/  LEA R5, R28, R4, 0x1 ;  /* 0x000000041c057211 */ /* 0x000fe400078e08ff */
[----:B------:R-:W-:Y:S02]  /*2b50*/  LEA.HI.X.SX32 R171, R6, R26, 0x1, P1 ;  /* 0x0000001a06ab7211 */ /* 0x000fe400008f0eff */
[----:B------:R-:W-:-:S02]  /*2b60*/  LEA R164, P1, R9, R24, 0x1 ;  /* 0x0000001809a47211 */ /* 0x000fc400078208ff */
[-C--:B------:R-:W-:Y:S01]  /*2b70*/  LEA.HI.X.SX32 R163, R0, R26.reuse, 0x1, P2 ;  /* 0x0000001a00a37211 */ /* 0x080fe200010f0eff */
[----:B------:R-:W-:Y:S01]  /*2b80*/  IMAD R0, R28, 0x2, R5 ;  /* 0x000000021c007824 */ /* 0x000fe200078e0205 */
[----:B------:R-:W-:Y:S02]  /*2b90*/  LEA.HI.X.SX32 R165, R9, R26, 0x1, P1 ;  /* 0x0000001a09a57211 */ /* 0x000fe400008f0eff */
[----:B------:R-:W-:Y:S02]  /*2ba0*/  LEA R158, P1, R2, R24, 0x1 ;  /* 0x00000018029e7211 */ /* 0x000fe400078208ff */
[----:B------:R-:W-:Y:S02]  /*2bb0*/  LEA R6, R28, R0, 0x1 ;  /* 0x000000001c067211 */ /* 0x000fe400078e08ff */
[-C--:B------:R-:W-:Y:S02]  /*2bc0*/  LEA R166, P0, R8, R24.reuse, 0x1 ;  /* 0x0000001808a67211 */ /* 0x080fe400078008ff */
[----:B0-----:R-:W-:-:S02]  /*2bd0*/  LEA R156, P2, R3, R24, 0x1 ;  /* 0x00000018039c7211 */ /* 0x001fc400078408ff */
[----:B------:R-:W-:Y:S02]  /*2be0*/  LEA.HI.X.SX32 R159, R2, R26, 0x1, P1 ;  /* 0x0000001a029f7211 */ /* 0x000fe400008f0eff */
[----:B------:R-:W-:Y:S02]  /*2bf0*/  LEA R2, R28, R6, 0x1 ;  /* 0x000000061c027211 */ /* 0x000fe400078e08ff */
[----:B------:R-:W-:Y:S01]  /*2c00*/  LEA.HI.X.SX32 R167, R8, R26, 0x1, P0 ;  /* 0x0000001a08a77211 */ /* 0x000fe200000f0eff */
[----:B------:R-:W-:Y:S01]  /*2c10*/  IMAD.MOV.U32 R8, RZ, RZ, 0x3f800000 ;  /* 0x3f800000ff087424 */ /* 0x000fe200078e00ff */
[----:B------:R-:W-:Y:S02]  /*2c20*/  LEA R160, P0, R10, R24, 0x1 ;  /* 0x000000180aa07211 */ /* 0x000fe400078008ff */
[----:B------:R-:W-:Y:S02]  /*2c30*/  LEA.HI.X.SX32 R157, R3, R26, 0x1, P2 ;  /* 0x0000001a039d7211 */ /* 0x000fe400010f0eff */
[----:B------:R-:W-:-:S02]  /*2c40*/  LEA R22, P2, R0, R24, 0x1 ;  /* 0x0000001800167211 */ /* 0x000fc400078408ff */
[----:B------:R-:W-:Y:S02]  /*2c50*/  LEA R3, R28, R2, 0x1 ;  /* 0x000000021c037211 */ /* 0x000fe400078e08ff */
[----:B------:R-:W-:Y:S02]  /*2c60*/  LEA.HI.X.SX32 R161, R10, R26, 0x1, P0 ;  /* 0x0000001a0aa17211 */ /* 0x000fe400000f0eff */
[-C--:B-1----:R-:W-:Y:S02]  /*2c70*/  LEA R154, P0, R4, R24.reuse, 0x1 ;  /* 0x00000018049a7211 */ /* 0x082fe400078008ff */
[----:B--2---:R-:W-:Y:S02]  /*2c80*/  LEA R152, P1, R5, R24, 0x1 ;  /* 0x0000001805987211 */ /* 0x004fe400078208ff */
[----:B------:R-:W-:Y:S02]  /*2c90*/  LEA.HI.X.SX32 R23, R0, R26, 0x1, P2 ;  /* 0x0000001a00177211 */ /* 0x000fe400010f0eff */
[----:B------:R-:W-:-:S02]  /*2ca0*/  LEA R0, R28, R3, 0x1 ;  /* 0x000000031c007211 */ /* 0x000fc400078e08ff */
[-C--:B------:R-:W-:Y:S02]  /*2cb0*/  LEA.HI.X.SX32 R155, R4, R26.reuse, 0x1, P0 ;  /* 0x0000001a049b7211 */ /* 0x080fe400000f0eff */
[----:B------:R-:W-:Y:S02]  /*2cc0*/  LEA.HI.X.SX32 R153, R5, R26, 0x1, P1 ;  /* 0x0000001a05997211 */ /* 0x000fe400008f0eff */
[-C--:B------:R-:W-:Y:S02]  /*2cd0*/  LEA R20, P0, R6, R24.reuse, 0x1 ;  /* 0x0000001806147211 */ /* 0x080fe400078008ff */
[-C--:B------:R-:W-:Y:S02]  /*2ce0*/  LEA R18, P1, R2, R24.reuse, 0x1 ;  /* 0x0000001802127211 */ /* 0x080fe400078208ff */
[-C--:B------:R-:W-:Y:S02]  /*2cf0*/  LEA R16, P2, R3, R24.reuse, 0x1 ;  /* 0x0000001803107211 */ /* 0x080fe400078408ff */
[----:B------:R-:W-:-:S02]  /*2d00*/  LEA R14, P3, R0, R24, 0x1 ;  /* 0x00000018000e7211 */ /* 0x000fc400078608ff */
[-C--:B------:R-:W-:Y:S02]  /*2d10*/  LEA.HI.X.SX32 R21, R6, R26.reuse, 0x1, P0 ;  /* 0x0000001a06157211 */ /* 0x080fe400000f0eff */
[-C--:B------:R-:W-:Y:S01]  /*2d20*/  LEA.HI.X.SX32 R19, R2, R26.reuse, 0x1, P1 ;  /* 0x0000001a02137211 */ /* 0x080fe200008f0eff */
[----:B------:R-:W-:Y:S01]  /*2d30*/  IMAD.MOV.U32 R2, RZ, RZ, -0x800000 ;  /* 0xff800000ff027424 */ /* 0x000fe200078e00ff */
[-C--:B------:R-:W-:Y:S02]  /*2d40*/  LEA.HI.X.SX32 R17, R3, R26.reuse, 0x1, P2 ;  /* 0x0000001a03117211 */ /* 0x080fe400010f0eff */
[----:B------:R-:W-:Y:S02]  /*2d50*/  LEA.HI.X.SX32 R15, R0, R26, 0x1, P3 ;  /* 0x0000001a000f7211 */ /* 0x000fe400018f0eff */
[----:B------:R-:W-:Y:S02]  /*2d60*/  MOV R4, 0x3f800000 ;  /* 0x3f80000000047802 */ /* 0x000fe40000000f00 */
[----:B------:R-:W-:-:S02]  /*2d70*/  MOV R0, RZ ;  /* 0x000000ff00007202 */ /* 0x000fc40000000f00 */
[----:B------:R-:W-:Y:S02]  /*2d80*/  MOV R5, 0x3f800000 ;  /* 0x3f80000000057802 */ /* 0x000fe40000000f00 */
[----:B------:R-:W-:Y:S02]  /*2d90*/  MOV R7, 0x3f800000 ;  /* 0x3f80000000077802 */ /* 0x000fe40000000f00 */
[----:B------:R-:W-:Y:S02]  /*2da0*/  MOV R6, 0xff800000 ;  /* 0xff80000000067802 */ /* 0x000fe40000000f00 */
[----:B------:R-:W-:Y:S02]  /*2db0*/  MOV R3, 0xff800000 ;  /* 0xff80000000037802 */ /* 0x000fe40000000f00 */
[----:B------:R-:W-:-:S07]  /*2dc0*/  MOV R9, 0xff800000 ;  /* 0xff80000000097802 */ /* 0x000fce0000000f00 */
.L_x_1:
[----:B------:R-:W2:Y:S04]  /*2dd0*/  LDL.64 R212, [R1+0xd8] ;  /* 0x0000d80001d47983 */ /* 0x000ea80000100a00 */
[----:B------:R-:W3:Y:S04]  /*2de0*/  LDL.64 R210, [R1+0xc0] ;  /* 0x0000c00001d27983 */ /* 0x000ee80000100a00 */
[----:B------:R-:W4:Y:S04]  /*2df0*/  LDL.64 R206, [R1+0xb8] ;  /* 0x0000b80001ce7983 */ /* 0x000f280000100a00 */
        /* <DEDUP_REMOVED lines=9> */
[----:B------:R-:W-:Y:S04]  /*2e90*/  STL [R1+0xf0], R4 ;  /* 0x0000f00401007387 */ /* 0x000fe80000100800 */
[----:B------:R0:W-:Y:S04]  /*2ea0*/  STL [R1+0xec], R5 ;  /* 0x0000ec0501007387 */ /* 0x0001e80000100800 */
[----:B------:R-:W-:Y:S04]  /*2eb0*/  STL [R1+0xe8], R7 ;  /* 0x0000e80701007387 */ /* 0x000fe80000100800 */
[----:B------:R-:W-:Y:S04]  /*2ec0*/  STL [R1+0xe4], R8 ;  /* 0x0000e40801007387 */ /* 0x000fe80000100800 */
[----:B------:R-:W-:Y:S04]  /*2ed0*/  STL [R1+0xe0], R205 ;  /* 0x0000e0cd01007387 */ /* 0x000fe80000100800 */
[----:B------:R-:W4:Y:S04]  /*2ee0*/  LDL.64 R214, [R1+0x78] ;  /* 0x0000780001d67983 */ /* 0x000f280000100a00 */
[----:B0-----:R-:W4:Y:S01]  /*2ef0*/  LDL.64 R4, [R1+0x50] ;  /* 0x0000500001047983 */ /* 0x001f220000100a00 */
[----:B--2---:R-:W-:-:S03]  /*2f00*/  IMAD.WIDE R44, R0, 0x2, R212 ;  /* 0x00000002002c7825 */ /* 0x004fc600078e02d4 */
[----:B------:R-:W2:Y:S01]  /*2f10*/  LDL.64 R212, [R1+0x70] ;  /* 0x0000700001d47983 */ /* 0x000ea20000100a00 */
[----:B---3--:R-:W-:-:S03]  /*2f20*/  IMAD.WIDE R24, R0, 0x2, R210 ;  /* 0x0000000200187825 */ /* 0x008fc600078e02d2 */
[----:B------:R-:W3:Y:S01]  /*2f30*/  LDL.64 R210, [R1+0x68] ;  /* 0x0000680001d27983 */ /* 0x000ee20000100a00 */
[----:B----4-:R-:W-:-:S03]  /*2f40*/  IMAD.WIDE R46, R0, 0x2, R206 ;  /* 0x00000002002e7825 */ /* 0x010fc600078e02ce */
[----:B------:R-:W4:Y:S01]  /*2f50*/  LDL.64 R206, [R1+0x58] ;  /* 0x0000580001ce7983 */ /* 0x000f220000100a00 */
[----:B------:R-:W-:-:S03]  /*2f60*/  IMAD.WIDE R10, R0, 0x2, R10 ;  /* 0x00000002000a7825 */ /* 0x000fc600078e020a */
[----:B------:R-:W4:Y:S01]  /*2f70*/  LDG.E.U16 R40, desc[UR18][R24.64] ;  /* 0x0000001218287981 */ /* 0x000f22000c1e1500 */
[----:B------:R-:W-:-:S03]  /*2f80*/  IMAD.WIDE R12, R0, 0x2, R12 ;  /* 0x00000002000c7825 */ /* 0x000fc600078e020c */
[----:B------:R0:W4:Y:S04]  /*2f90*/  LDG.E.U16 R51, desc[UR18][R10.64] ;  /* 0x000000120a337981 */ /* 0x000128000c1e1500 */
[----:B------:R-:W4:Y:S01]  /*2fa0*/  LDG.E.U16 R41, desc[UR18][R12.64] ;  /* 0x000000120c297981 */ /* 0x000f22000c1e1500 */
[----:B------:R-:W-:-:S03]  /*2fb0*/  IMAD.WIDE R28, R0, 0x2, R224 ;  /* 0x00000002001c7825 */ /* 0x000fc600078e02e0 */
[----:B------:R-:W4:Y:S01]  /*2fc0*/  LDL.64 R224, [R1+0x48] ;  /* 0x0000480001e07983 */ /* 0x000f220000100a00 */
[----:B0-----:R-:W-:-:S03]  /*2fd0*/  IMAD.WIDE R10, R0, 0x2, R222 ;  /* 0x00000002000a7825 */ /* 0x001fc600078e02de */
[----:B------:R-:W4:Y:S01]  /*2fe0*/  LDL.64 R222, [R1+0x38] ;  /* 0x0000380001de7983 */ /* 0x000f220000100a00 */
[----:B------:R-:W-:-:S03]  /*2ff0*/  IMAD.WIDE R48, R0, 0x2, R220 ;  /* 0x0000000200307825 */ /* 0x000fc600078e02dc */
[----:B------:R-:W4:Y:S04]  /*3000*/  LDL.64 R12, [R1+0x30] ;  /* 0x00003000010c7983 */ /* 0x000f280000100a00 */
[----:B------:R-:W4:Y:S01]  /*3010*/  LDL.64 R220, [R1+0x18] ;  /* 0x0000180001dc7983 */ /* 0x000f220000100a00 */
[----:B------:R-:W-:-:S03]  /*3020*/  IMAD.WIDE R34, R0, 0x2, R218 ;  /* 0x0000000200227825 */ /* 0x000fc600078e02da */
[----:B------:R0:W4:Y:S01]  /*3030*/  LDG.E.U16 R43, desc[UR18][R28.64] ;  /* 0x000000121c2b7981 */ /* 0x000122000c1e1500 */
[----:B------:R-:W-:-:S03]  /*3040*/  IMAD.WIDE R36, R0, 0x2, R216 ;  /* 0x0000000200247825 */ /* 0x000fc600078e02d8 */
[----:B------:R-:W4:Y:S04]  /*3050*/  LDL.64 R216, [R1+0x10] ;  /* 0x0000100001d87983 */ /* 0x000f280000100a00 */
[----:B------:R-:W4:Y:S01]  /*3060*/  LDL.64 R218, [R1+0x28] ;  /* 0x0000280001da7983 */ /* 0x000f220000100a00 */
[----:B------:R-:W-:-:S03]  /*3070*/  IMAD.WIDE R26, R0, 0x2, R226 ;  /* 0x00000002001a7825 */ /* 0x000fc600078e02e2 */
[----:B------:R1:W4:Y:S04]  /*3080*/  LDG.E.U16 R204, desc[UR18][R10.64] ;  /* 0x000000120acc7981 */ /* 0x000328000c1e1500 */
[----:B------:R1:W4:Y:S04]  /*3090*/  LDG.E.U16 R53, desc[UR18][R26.64] ;  /* 0x000000121a357981 */ /* 0x000328000c1e1500 */
[----:B------:R-:W4:Y:S01]  /*30a0*/  LDG.E.U16 R46, desc[UR18][R46.64] ;  /* 0x000000122e2e7981 */ /* 0x000f22000c1e1500 */
[----:B------:R-:W-:-:S03]  /*30b0*/  IMAD.WIDE R208, R0, 0x2, R208 ;  /* 0x0000000200d07825 */ /* 0x000fc600078e02d0 */
[----:B------:R-:W4:Y:S01]  /*30c0*/  LDG.E.U16 R44, desc[UR18][R44.64] ;  /* 0x000000122c2c7981 */ /* 0x000f22000c1e1500 */
[----:B------:R-:W-:-:S03]  /*30d0*/  IMAD.WIDE R60, R0, 0x2, R214 ;  /* 0x00000002003c7825 */ /* 0x000fc600078e02d6 */
[----:B------:R-:W4:Y:S01]  /*30e0*/  LDL.64 R214, [R1+0x8] ;  /* 0x0000080001d67983 */ /* 0x000f220000100a00 */
[----:B0-----:R-:W-:-:S03]  /*30f0*/  IMAD.WIDE R28, R0, 0x2, R4 ;  /* 0x00000002001c7825 */ /* 0x001fc600078e0204 */
[----:B------:R-:W4:Y:S01]  /*3100*/  LDL.64 R4, [R1] ;  /* 0x0000000001047983 */ /* 0x000f220000100a00 */
[----:B--2---:R-:W-:-:S03]  /*3110*/  IMAD.WIDE R56, R0, 0x2, R212 ;  /* 0x0000000200387825 */ /* 0x004fc600078e02d4 */
[----:B------:R-:W2:Y:S01]  /*3120*/  LDG.E.U16 R48, desc[UR18][R48.64] ;  /* 0x0000001230307981 */ /* 0x000ea2000c1e1500 */
[----:B---3--:R-:W-:-:S03]  /*3130*/  IMAD.WIDE R32, R0, 0x2, R210 ;  /* 0x0000000200207825 */ /* 0x008fc600078e02d2 */
[----:B------:R-:W3:Y:S01]  /*3140*/  LDL.64 R212, [R1+0x60] ;  /* 0x0000600001d47983 */ /* 0x000ee20000100a00 */
[----:B----4-:R-:W-:-:S03]  /*3150*/  IMAD.WIDE R30, R0, 0x2, R206 ;  /* 0x00000002001e7825 */ /* 0x010fc600078e02ce */
[----:B------:R-:W4:Y:S04]  /*3160*/  LDL.64 R210, [R1+0x40] ;  /* 0x0000400001d27983 */ /* 0x000f280000100a00 */
[----:B------:R-:W2:Y:S01]  /*3170*/  LDL.64 R206, [R1+0x20] ;  /* 0x0000200001ce7983 */ /* 0x000ea20000100a00 */
[----:B-1---5:R-:W-:-:S03]  /*3180*/  IMAD.WIDE R10, R0, 0x2, R250 ;  /* 0x00000002000a7825 */ /* 0x022fc600078e02fa */
[----:B------:R0:W2:Y:S04]  /*3190*/  LDG.E.U16 R47, desc[UR18][R32.64] ;  /* 0x00000012202f7981 */ /* 0x0000a8000c1e1500 */
[----:B------:R1:W2:Y:S01]  /*31a0*/  LDG.E.U16 R42, desc[UR18][R30.64] ;  /* 0x000000121e2a7981 */ /* 0x0002a2000c1e1500 */
[----:B------:R-:W-:-:S03]  /*31b0*/  IMAD.WIDE R38, R0, 0x2, R224 ;  /* 0x0000000200267825 */ /* 0x000fc600078e02e0 */
[----:B------:R-:W2:Y:S01]  /*31c0*/  LDG.E.U16 R55, desc[UR18][R34.64] ;  /* 0x0000001222377981 */ /* 0x000ea2000c1e1500 */
[----:B------:R-:W-:-:S03]  /*31d0*/  IMAD.WIDE R26, R0, 0x2, R222 ;  /* 0x00000002001a7825 */ /* 0x000fc600078e02de */
[----:B------:R-:W2:Y:S01]  /*31e0*/  LDG.E.U16 R45, desc[UR18][R36.64] ;  /* 0x00000012242d7981 */ /* 0x000ea2000c1e1500 */
[----:B------:R-:W-:-:S03]  /*31f0*/  IMAD.WIDE R12, R0, 0x2, R12 ;  /* 0x00000002000c7825 */ /* 0x000fc600078e020c */
[----:B------:R-:W2:Y:S01]  /*3200*/  LDG.E.U16 R57, desc[UR18][R56.64] ;  /* 0x0000001238397981 */ /* 0x000ea2000c1e1500 */
[----:B------:R-:W-:-:S03]  /*3210*/  IMAD.WIDE R24, R0, 0x2, R220 ;  /* 0x0000000200187825 */ /* 0x000fc600078e02dc */
[----:B------:R1:W2:Y:S01]  /*3220*/  LDG.E.U16 R49, desc[UR18][R28.64] ;  /* 0x000000121c317981 */ /* 0x0002a2000c1e1500 */
[----:B0-----:R-:W-:-:S03]  /*3230*/  IMAD.WIDE R32, R0, 0x2, R246 ;  /* 0x0000000200207825 */ /* 0x001fc600078e02f6 */
[----:B------:R-:W2:Y:S01]  /*3240*/  LDG.E.U16 R50, desc[UR18][R60.64] ;  /* 0x000000123c327981 */ /* 0x000ea2000c1e1500 */
[----:B-1----:R-:W-:-:S03]  /*3250*/  IMAD.WIDE R30, R0, 0x2, R216 ;  /* 0x00000002001e7825 */ /* 0x002fc600078e02d8 */
[----:B------:R-:W2:Y:S01]  /*3260*/  LDG.E.U16 R56, desc[UR18][R10.64] ;  /* 0x000000120a387981 */ /* 0x000ea2000c1e1500 */
[----:B------:R-:W-:-:S03]  /*3270*/  IMAD.WIDE R28, R0, 0x2, R218 ;  /* 0x00000002001c7825 */ /* 0x000fc600078e02da */
[----:B------:R0:W2:Y:S01]  /*3280*/  LDG.E.U16 R59, desc[UR18][R38.64] ;  /* 0x00000012263b7981 */ /* 0x0000a2000c1e1500 */
[----:B------:R-:W-:-:S03]  /*3290*/  IMAD.WIDE R36, R0, 0x2, R242 ;  /* 0x0000000200247825 */ /* 0x000fc600078e02f2 */
[----:B------:R1:W2:Y:S04]  /*32a0*/  LDG.E.U16 R52, desc[UR18][R26.64] ;  /* 0x000000121a347981 */ /* 0x0002a8000c1e1500 */
[----:B------:R4:W2:Y:S01]  /*32b0*/  LDG.E.U16 R61, desc[UR18][R12.64] ;  /* 0x000000120c3d7981 */ /* 0x0008a2000c1e1500 */
[----:B0-----:R-:W-:-:S03]  /*32c0*/  IMAD.WIDE R38, R0, 0x2, R236 ;  /* 0x0000000200267825 */ /* 0x001fc600078e02ec */
[----:B------:R2:W2:Y:S04]  /*32d0*/  LDG.E.U16 R54, desc[UR18][R24.64] ;  /* 0x0000001218367981 */ /* 0x0004a8000c1e1500 */
[----:B------:R-:W2:Y:S01]  /*32e0*/  LDG.E.U16 R31, desc[UR18][R30.64] ;  /* 0x000000121e1f7981 */ /* 0x000ea2000c1e1500 */
[----:B------:R-:W-:-:S03]  /*32f0*/  IMAD.WIDE R34, R0, 0x2, R214 ;  /* 0x0000000200227825 */ /* 0x000fc600078e02d6 */
[----:B------:R-:W2:Y:S01]  /*3300*/  LDG.E.U16 R33, desc[UR18][R32.64] ;  /* 0x0000001220217981 */ /* 0x000ea2000c1e1500 */
[----:B-1----:R-:W-:-:S03]  /*3310*/  IMAD.WIDE R26, R0, 0x2, R4 ;  /* 0x00000002001a7825 */ /* 0x002fc600078e0204 */
[----:B------:R0:W2:Y:S04]  /*3320*/  LDG.E.U16 R29, desc[UR18][R28.64] ;  /* 0x000000121c1d7981 */ /* 0x0000a8000c1e1500 */
[----:B------:R-:W2:Y:S04]  /*3330*/  LDG.E.U16 R35, desc[UR18][R34.64] ;  /* 0x0000001222237981 */ /* 0x000ea8000c1e1500 */
[----:B------:R-:W2:Y:S04]  /*3340*/  LDG.E.U16 R37, desc[UR18][R36.64] ;  /* 0x0000001224257981 */ /* 0x000ea8000c1e1500 */
[----:B------:R-:W2:Y:S04]  /*3350*/  LDG.E.U16 R208, desc[UR18][R208.64] ;  /* 0x00000012d0d07981 */ /* 0x000ea8000c1e1500 */
[----:B------:R-:W2:Y:S04]  /*3360*/  LDG.E.U16 R214, desc[UR18][R26.64] ;  /* 0x000000121ad67981 */ /* 0x000ea8000c1e1500 */
[----:B------:R-:W2:Y:S01]  /*3370*/  LDG.E.U16 R216, desc[UR18][R38.64] ;  /* 0x0000001226d87981 */ /* 0x000ea2000c1e1500 */
[----:B---3--:R-:W-:-:S04]  /*3380*/  IMAD.WIDE R10, R0, 0x2, R212 ;  /* 0x00000002000a7825 */ /* 0x008fc800078e02d4 */
[C---:B----4-:R-:W-:Y:S02]  /*3390*/  IMAD.WIDE R12, R0.reuse, 0x2, R210 ;  /* 0x00000002000c7825 */ /* 0x050fe400078e02d2 */
[----:B------:R-:W3:Y:S02]  /*33a0*/  LDG.E.U16 R10, desc[UR18][R10.64] ;  /* 0x000000120a0a7981 */ /* 0x000ee4000c1e1500 */
[----:B--2---:R-:W-:Y:S02]  /*33b0*/  IMAD.WIDE R24, R0, 0x2, R206 ;  /* 0x0000000200187825 */ /* 0x004fe400078e02ce */
[----:B------:R1:W2:Y:S04]  /*33c0*/  LDG.E.U16 R210, desc[UR18][R12.64] ;  /* 0x000000120cd27981 */ /* 0x0002a8000c1e1500 */
[----:B------:R-:W4:Y:S01]  /*33d0*/  LDG.E.U16 R212, desc[UR18][R24.64] ;  /* 0x0000001218d47981 */ /* 0x000f22000c1e1500 */
[----:B0-----:R-:W0:Y:S02]  /*33e0*/  S2R R28, SR_TID.X ;  /* 0x00000000001c7919 */ /* 0x001e240000002100 */
[----:B0-----:R-:W-:-:S02]  /*33f0*/  LOP3.LUT R30, R28, 0x40, RZ, 0xc0, !PT ;  /* 0x000000401c1e7812 */ /* 0x001fc400078ec0ff */
[----:B------:R-:W-:Y:S02]  /*3400*/  LOP3.LUT R28, R28, 0x3f, RZ, 0xc0, !PT ;  /* 0x0000003f1c1c7812 */ /* 0x000fe400078ec0ff */
[----:B------:R-:W-:Y:S02]  /*3410*/  ISETP.NE.U32.AND P0, PT, R30, RZ, PT ;  /* 0x000000ff1e00720c */ /* 0x000fe40003f05070 */
[----:B------:R-:W-:Y:S02]  /*3420*/  SHF.L.U32 R28, R28, 0x1, RZ ;  /* 0x000000011c1c7819 */ /* 0x000fe400000006ff */
[----:B------:R-:W-:-:S04]  /*3430*/  SEL R211, RZ, 0x90, !P0 ;  /* 0x00000090ffd37807 */ /* 0x000fc80004000000 */
[----:B------:R-:W-:Y:S01]  /*3440*/  LOP3.LUT R211, R211, R28, RZ, 0x3c, !PT ;  /* 0x0000001cd3d37212 */ /* 0x000fe200078e3cff */
[----:B------:R-:W-:Y:S03]  /*3450*/  BAR.SYNC.DEFER_BLOCKING 0x0 ;  /* 0x0000000000007b1d */ /* 0x000fe60000010000 */
[C---:B------:R-:W-:Y:S02]  /*3460*/  LOP3.LUT R206, R211.reuse, 0x20, RZ, 0x3c, !PT ;  /* 0x00000020d3ce7812 */ /* 0x040fe400078e3cff */
[C---:B-1----:R-:W-:Y:S02]  /*3470*/  LOP3.LUT R12, R211.reuse, 0x40, RZ, 0x3c, !PT ;  /* 0x00000040d30c7812 */ /* 0x042fe400078e3cff */
        /* <DEDUP_REMOVED lines=27> */
[----:B------:R-:W-:Y:S04]  /*3630*/  STS.U16 [R11+UR17+0x4b00], R208 ;  /* 0x004b00d00b007988 */ /* 0x000fe80008000411 */
[----:B------:R1:W-:Y:S04]  /*3640*/  STS.U16 [R11+UR17+0x5b00], R214 ;  /* 0x005b00d60b007988 */ /* 0x0003e80008000411 */
[----:B------:R-:W-:Y:S01]  /*3650*/  STS.U16 [R11+UR17+0x5f00], R216 ;  /* 0x005f00d80b007988 */ /* 0x000fe20008000411 */
[----:B------:R-:W-:-:S03]  /*3660*/  UMOV UR13, 0x40000040 ;  /* 0x40000040000d7882 */ /* 0x000fc60000000000 */
[----:B---3--:R3:W-:Y:S04]  /*3670*/  STS.U16 [R11+UR17+0x4f00], R10 ;  /* 0x004f000a0b007988 */ /* 0x0087e80008000411 */
[----:B--2---:R2:W-:Y:S04]  /*3680*/  STS.U16 [R11+UR17+0x5300], R210 ;  /* 0x005300d20b007988 */ /* 0x0045e80008000411 */
[----:B----4-:R4:W-:Y:S01]  /*3690*/  STS.U16 [R11+UR17+0x5700], R212 ;  /* 0x005700d40b007988 */ /* 0x0109e20008000411 */
[----:B------:R0:W-:Y:S06]  /*36a0*/  MEMBAR.ALL.CTA ;  /* 0x0000000000007992 */ /* 0x0001ec0000008000 */
[----:B0-----:R-:W0:Y:S02]  /*36b0*/  FENCE.VIEW.ASYNC.S ;  /* 0x00000000000073c6 */ /* 0x001e240000000000 */
[----:B0-----:R-:W-:Y:S06]  /*36c0*/  BAR.SYNC.DEFER_BLOCKING 0x0 ;  /* 0x0000000000007b1d */ /* 0x001fec0000010000 */
[----:B------:R-:W-:-:S06]  /*36d0*/  WARPGROUP.ARRIVE ;  /* 0x00000000000079c5 */ /* 0x000fcc0000000000 */
[----:B------:R-:W-:Y:S04]  /*36e0*/  HGMMA.64x64x16.F32.BF16 R56, gdesc[UR12].tnspA, RZ, !UPT ;  /* 0x20e000000c3879f0 */ /* 0x000fe8000c7018ff */
[----:B------:R-:W-:Y:S01]  /*36f0*/  HGMMA.64x64x16.F32.BF16 R56, gdesc[UR8].tnspA, R56 ;  /* 0x20e00000083879f0 */ /* 0x000fe20008701838 */
[----:B------:R-:W-:-:S03]  /*3700*/  UMOV UR30, UR14 ;  /* 0x0000000e001e7c82 */ /* 0x000fc60008000000 */
[----:B------:R-:W-:Y:S01]  /*3710*/  HGMMA.64x64x16.F32.BF16 R56, gdesc[UR20].tnspA, R56 ;  /* 0x20e00000143879f0 */ /* 0x000fe20008701838 */
[----:B------:R-:W-:-:S03]  /*3720*/  UMOV UR31, UR15 ;  /* 0x0000000f001f7c82 */ /* 0x000fc60008000000 */
[----:B------:R-:W-:Y:S04]  /*3730*/  HGMMA.64x64x16.F32.BF16 R56, gdesc[UR24].tnspA, R56 ;  /* 0x20e00000183879f0 */ /* 0x000fe80008701838 */
[----:B------:R-:W-:Y:S01]  /*3740*/  HGMMA.64x64x16.F32.BF16 R24, gdesc[UR28].tnspA, RZ, !UPT ;  /* 0x20e000001c1879f0 */ /* 0x000fe2000c7018ff */
[----:B------:R-:W-:Y:S01]  /*3750*/  UMOV UR34, UR10 ;  /* 0x0000000a00227c82 */ /* 0x000fe20008000000 */
[----:B------:R-:W-:Y:S01]  /*3760*/  UMOV UR35, UR11 ;  /* 0x0000000b00237c82 */ /* 0x000fe20008000000 */
[----:B-1----:R-:W-:-:S04]  /*3770*/  IMAD.U32 R214, RZ, RZ, UR4 ;  /* 0x00000004ffd67e24 */ /* 0x002fc8000f8e00ff */
[----:B------:R-:W-:Y:S01]  /*3780*/  IMAD.WIDE R214, R214, 0x2, R232 ;  /* 0x00000002d6d67825 */ /* 0x000fe200078e02e8 */
[----:B------:R-:W-:Y:S02]  /*3790*/  MOV R208, UR4 ;  /* 0x0000000400d07c02 */ /* 0x000fe40008000f00 */
[----:B------:R-:W-:Y:S02]  /*37a0*/  MOV R220, UR4 ;  /* 0x0000000400dc7c02 */ /* 0x000fe40008000f00 */
[----:B---3--:R0:W3:Y:S01]  /*37b0*/  LDG.E.U16 R10, desc[UR18][R214.64] ;  /* 0x00000012d60a7981 */ /* 0x0080e2000c1e1500 */
[----:B------:R-:W-:-:S04]  /*37c0*/  IMAD.WIDE R208, R208, 0x2, R180 ;  /* 0x00000002d0d07825 */ /* 0x000fc800078e02b4 */
[----:B------:R-:W-:Y:S02]  /*37d0*/  IMAD.WIDE R220, R220, 0x2, R172 ;  /* 0x00000002dcdc7825 */ /* 0x000fe400078e02ac */
[----:B------:R-:W3:Y:S04]  /*37e0*/  LDG.E.U16 R209, desc[UR18][R208.64] ;  /* 0x00000012d0d17981 */ /* 0x000ee8000c1e1500 */
[----:B------:R-:W3:Y:S01]  /*37f0*/  LDG.E.U16 R208, desc[UR18][R220.64] ;  /* 0x00000012dcd07981 */ /* 0x000ee2000c1e1500 */
[----:B------:R-:W-:Y:S01]  /*3800*/  HGMMA.64x64x16.F32.BF16 R24, gdesc[UR32].tnspA, R24 ;  /* 0x20e00000201879f0 */ /* 0x000fe20008701818 */
[----:B------:R-:W-:-:S04]  /*3810*/  IMAD.U32 R218, RZ, RZ, UR4 ;  /* 0x00000004ffda7e24 */ /* 0x000fc8000f8e00ff */
[----:B------:R-:W-:Y:S01]  /*3820*/  IMAD.WIDE R218, R218, 0x2, R164 ;  /* 0x00000002dada7825 */ /* 0x000fe200078e02a4 */
[----:B------:R-:W-:Y:S01]  /*3830*/  UMOV UR38, UR22 ;  /* 0x0000001600267c82 */ /* 0x000fe20008000000 */
[----:B------:R-:W-:-:S03]  /*3840*/  UMOV UR39, UR23 ;  /* 0x0000001700277c82 */ /* 0x000fc60008000000 */
[----:B--2---:R-:W2:Y:S01]  /*3850*/  LDG.E.U16 R210, desc[UR18][R218.64] ;  /* 0x00000012dad27981 */ /* 0x004ea2000c1e1500 */
[----:B----4-:R-:W-:-:S05]  /*3860*/  MOV R212, UR4 ;  /* 0x0000000400d47c02 */ /* 0x010fca0008000f00 */
[----:B------:R-:W-:Y:S01]  /*3870*/  IMAD.WIDE R212, R212, 0x2, R196 ;  /* 0x00000002d4d47825 */ /* 0x000fe200078e02c4 */
[----:B0-----:R-:W-:-:S05]  /*3880*/  MOV R214, UR4 ;  /* 0x0000000400d67c02 */ /* 0x001fca0008000f00 */
[----:B------:R-:W4:Y:S01]  /*3890*/  LDG.E.U16 R212, desc[UR18][R212.64] ;  /* 0x00000012d4d47981 */ /* 0x000f22000c1e1500 */
[----:B------:R-:W-:Y:S01]  /*38a0*/  HGMMA.64x64x16.F32.BF16 R24, gdesc[UR36].tnspA, R24 ;  /* 0x20e00000241879f0 */ /* 0x000fe20008701818 */
[----:B------:R-:W-:-:S06]  /*38b0*/  IMAD.WIDE R214, R214, 0x2, R20 ;  /* 0x00000002d6d67825 */ /* 0x000fcc00078e0214 */
[----:B------:R-:W4:Y:S01]  /*38c0*/  LDG.E.U16 R214, desc[UR18][R214.64] ;  /* 0x00000012d6d67981 */ /* 0x000f22000c1e1500 */
[----:B------:R-:W-:Y:S02]  /*38d0*/  MOV R226, UR4 ;  /* 0x0000000400e27c02 */ /* 0x000fe40008000f00 */
[----:B------:R-:W-:Y:S01]  /*38e0*/  MOV R216, UR4 ;  /* 0x0000000400d87c02 */ /* 0x000fe20008000f00 */
[----:B------:R-:W-:Y:S01]  /*38f0*/  UMOV UR42, UR26 ;  /* 0x0000001a002a7c82 */ /* 0x000fe20008000000 */
[----:B------:R-:W-:Y:S01]  /*3900*/  UMOV UR43, UR27 ;  /* 0x0000001b002b7c82 */ /* 0x000fe20008000000 */
[----:B------:R-:W-:-:S04]  /*3910*/  IMAD.WIDE R226, R226, 0x2, R188 ;  /* 0x00000002e2e27825 */ /* 0x000fc800078e02bc */
[----:B------:R-:W-:Y:S02]  /*3920*/  IMAD.WIDE R216, R216, 0x2, R156 ;  /* 0x00000002d8d87825 */ /* 0x000fe400078e029c */
[----:B------:R-:W4:Y:S04]  /*3930*/  LDG.E.U16 R226, desc[UR18][R226.64] ;  /* 0x00000012e2e27981 */ /* 0x000f28000c1e1500 */
[----:B------:R0:W4:Y:S01]  /*3940*/  LDG.E.U16 R213, desc[UR18][R216.64] ;  /* 0x00000012d8d57981 */ /* 0x000122000c1e1500 */
[----:B------:R-:W-:-:S05]  /*3950*/  MOV R222, UR4 ;  /* 0x0000000400de7c02 */ /* 0x000fca0008000f00 */
[----:B------:R-:W-:Y:S01]  /*3960*/  IMAD.WIDE R222, R222, 0x2, R202 ;  /* 0x00000002dede7825 */ /* 0x000fe200078e02ca */
[----:B------:R-:W-:-:S03]  /*3970*/  MOV R228, UR4 ;  /* 0x0000000400e47c02 */ /* 0x000fc60008000f00 */
[----:B0-----:R-:W-:Y:S01]  /*3980*/  IMAD.U32 R216, RZ, RZ, UR4 ;  /* 0x00000004ffd87e24 */ /* 0x001fe2000f8e00ff */
[----:B------:R0:W4:Y:S03]  /*3990*/  LDG.E.U16 R215, desc[UR18][R222.64] ;  /* 0x00000012ded77981 */ /* 0x000126000c1e1500 */
[----:B------:R-:W-:-:S04]  /*39a0*/  IMAD.WIDE R216, R216, 0x2, R198 ;  /* 0x00000002d8d87825 */ /* 0x000fc800078e02c6 */
[----:B------:R-:W-:Y:S01]  /*39b0*/  IMAD.WIDE R228, R228, 0x2, R194 ;  /* 0x00000002e4e47825 */ /* 0x000fe200078e02c2 */
[----:B------:R1:W4:Y:S01]  /*39c0*/  LDG.E.U16 R207, desc[UR18][R216.64] ;  /* 0x00000012d8cf7981 */ /* 0x000322000c1e1500 */
[----:B0-----:R-:W-:-:S04]  /*39d0*/  MOV R222, UR4 ;  /* 0x0000000400de7c02 */ /* 0x001fc80008000f00 */
[----:B------:R-:W4:Y:S01]  /*39e0*/  LDG.E.U16 R228, desc[UR18][R228.64] ;  /* 0x00000012e4e47981 */ /* 0x000f22000c1e1500 */
[----:B------:R-:W-:Y:S01]  /*39f0*/  HGMMA.64x64x16.F32.BF16 R24, gdesc[UR40].tnspA, R24, gsb0 ;  /* 0x20e00000281879f0 */ /* 0x000fe20008001818 */
[----:B-1----:R-:W-:-:S05]  /*3a00*/  IMAD.WIDE R216, R222, 0x2, R186 ;  /* 0x00000002ded87825 */ /* 0x002fca00078e02ba */
[----:B------:R0:W4:Y:S02]  /*3a10*/  LDG.E.U16 R229, desc[UR18][R216.64] ;  /* 0x00000012d8e57981 */ /* 0x000124000c1e1500 */
[----:B0-----:R-:W-:-:S05]  /*3a20*/  MOV R216, UR4 ;  /* 0x0000000400d87c02 */ /* 0x001fca0008000f00 */
[----:B------:R-:W-:-:S05]  /*3a30*/  IMAD.WIDE R216, R216, 0x2, R174 ;  /* 0x00000002d8d87825 */ /* 0x000fca00078e02ae */
[----:B------:R0:W4:Y:S02]  /*3a40*/  LDG.E.U16 R238, desc[UR18][R216.64] ;  /* 0x00000012d8ee7981 */ /* 0x000124000c1e1500 */
[----:B0-----:R-:W-:-:S05]  /*3a50*/  MOV R216, UR4 ;  /* 0x0000000400d87c02 */ /* 0x001fca0008000f00 */
[----:B------:R-:W-:-:S05]  /*3a60*/  IMAD.WIDE R216, R216, 0x2, R168 ;  /* 0x00000002d8d87825 */ /* 0x000fca00078e02a8 */
[----:B------:R0:W4:Y:S02]  /*3a70*/  LDG.E.U16 R240, desc[UR18][R216.64] ;  /* 0x00000012d8f07981 */ /* 0x000124000c1e1500 */
[----:B0-----:R-:W-:-:S05]  /*3a80*/  MOV R216, UR4 ;  /* 0x0000000400d87c02 */ /* 0x001fca0008000f00 */
[----:B------:R-:W-:-:S05]  /*3a90*/  IMAD.WIDE R216, R216, 0x2, R154 ;  /* 0x00000002d8d87825 */ /* 0x000fca00078e029a */
[----:B------:R0:W4:Y:S01]  /*3aa0*/  LDG.E.U16 R249, desc[UR18][R216.64] ;  /* 0x00000012d8f97981 */ /* 0x000122000c1e1500 */
[----:B------:R-:W-:Y:S02]  /*3ab0*/  WARPGROUP.DEPBAR.LE gsb0, 0x0 ;  /* 0x00008000000079c5 */ /* 0x000fe40000010000 */
[----:B0-----:R-:W-:Y:S01]  /*3ac0*/  FMUL R216, R56, UR6 ;  /* 0x0000000638d87c20 */ /* 0x001fe20008400000 */
[----:B------:R-:W-:-:S05]  /*3ad0*/  FMUL R217, R57, UR6 ;  /* 0x0000000639d97c20 */ /* 0x000fca0008400000 */
[----:B------:R-:W-:Y:S01]  /*3ae0*/  FMNMX R216, R216, R217, !PT ;  /* 0x000000d9d8d87209 */ /* 0x000fe20007800000 */
[----:B------:R-:W-:Y:S01]  /*3af0*/  FMUL R217, R60, UR6 ;  /* 0x000000063cd97c20 */ /* 0x000fe20008400000 */
[----:B------:R-:W-:-:S04]  /*3b00*/  MOV R218, UR4 ;  /* 0x0000000400da7c02 */ /* 0x000fc80008000f00 */
[----:B------:R-:W-:Y:S01]  /*3b10*/  FMNMX R216, R217, R216, !PT ;  /* 0x000000d8d9d87209 */ /* 0x000fe20007800000 */
[----:B------:R-:W-:Y:S01]  /*3b20*/  FMUL R217, R61, UR6 ;  /* 0x000000063dd97c20 */ /* 0x000fe20008400000 */
[----:B------:R-:W-:Y:S01]  /*3b30*/  IMAD.WIDE R218, R218, 0x2, R200 ;  /* 0x00000002dada7825 */ /* 0x000fe200078e02c8 */
[----:B------:R-:W-:-:S03]  /*3b40*/  MOV R204, UR4 ;  /* 0x0000000400cc7c02 */ /* 0x000fc60008000f00 */
[----:B------:R-:W-:Y:S01]  /*3b50*/  FMNMX R216, R217, R216, !PT ;  /* 0x000000d8d9d87209 */ /* 0x000fe20007800000 */
[----:B------:R-:W-:Y:S01]  /*3b60*/  FMUL R217, R64, UR6 ;  /* 0x0000000640d97c20 */ /* 0x000fe20008400000 */
[----:B------:R0:W4:Y:S04]  /*3b70*/  LDG.E.U16 R13, desc[UR18][R218.64] ;  /* 0x00000012da0d7981 */ /* 0x000128000c1e1500 */
[----:B------:R-:W-:Y:S01]  /*3b80*/  FMNMX R216, R217, R216, !PT ;  /* 0x000000d8d9d87209 */ /* 0x000fe20007800000 */
[----:B------:R-:W-:Y:S01]  /*3b90*/  FMUL R217, R65, UR6 ;  /* 0x0000000641d97c20 */ /* 0x000fe20008400000 */
[----:B------:R-:W-:Y:S02]  /*3ba0*/  IMAD.U32 R222, RZ, RZ, UR4 ;  /* 0x00000004ffde7e24 */ /* 0x000fe4000f8e00ff */
[----:B0-----:R-:W-:-:S02]  /*3bb0*/  IMAD.WIDE R218, R204, 0x2, R190 ;  /* 0x00000002ccda7825 */ /* 0x001fc400078e02be */
[----:B------:R-:W-:Y:S02]  /*3bc0*/  FMNMX R216, R217, R216, !PT ;  /* 0x000000d8d9d87209 */ /* 0x000fe40007800000 */
[----:B------:R-:W-:Y:S01]  /*3bd0*/  FMUL R217, R68, UR6 ;  /* 0x0000000644d97c20 */ /* 0x000fe20008400000 */
[----:B------:R0:W4:Y:S04]  /*3be0*/  LDG.E.U16 R204, desc[UR18][R218.64] ;  /* 0x00000012dacc7981 */ /* 0x000128000c1e1500 */
[----:B------:R-:W-:Y:S01]  /*3bf0*/  FMNMX R216, R217, R216, !PT ;  /* 0x000000d8d9d87209 */ /* 0x000fe20007800000 */
[----:B------:R-:W-:Y:S01]  /*3c00*/  FMUL R217, R69, UR6 ;  /* 0x0000000645d97c20 */ /* 0x000fe20008400000 */
[----:B0-----:R-:W-:-:S05]  /*3c10*/  IMAD.WIDE R218, R222, 0x2, R184 ;  /* 0x00000002deda7825 */ /* 0x001fca00078e02b8 */
[----:B------:R0:W4:Y:S01]  /*3c20*/  LDG.E.U16 R230, desc[UR18][R218.64] ;  /* 0x00000012dae67981 */ /* 0x000122000c1e1500 */
[----:B------:R-:W-:Y:S01]  /*3c30*/  FMNMX R216, R217, R216, !PT ;  /* 0x000000d8d9d87209 */ /* 0x000fe20007800000 */
[----:B------:R-:W-:Y:S01]  /*3c40*/  FMUL R217, R72, UR6 ;  /* 0x0000000648d97c20 */ /* 0x000fe20008400000 */
[----:B------:R-:W-:Y:S01]  /*3c50*/  MOV R220, UR4 ;  /* 0x0000000400dc7c02 */ /* 0x000fe20008000f00 */
[----:B0-----:R-:W-:-:S04]  /*3c60*/  IMAD.U32 R218, RZ, RZ, UR4 ;  /* 0x00000004ffda7e24 */ /* 0x001fc8000f8e00ff */
[----:B------:R-:W-:Y:S01]  /*3c70*/  IMAD.WIDE R218, R218, 0x2, R170 ;  /* 0x00000002dada7825 */ /* 0x000fe200078e02aa */
[----:B------:R-:W-:-:S03]  /*3c80*/  FMNMX R216, R217, R216, !PT ;  /* 0x000000d8d9d87209 */ /* 0x000fc60007800000 */
[----:B------:R-:W-:Y:S01]  /*3c90*/  FMUL R217, R73, UR6 ;  /* 0x0000000649d97c20 */ /* 0x000fe20008400000 */
[----:B------:R0:W4:Y:S01]  /*3ca0*/  LDG.E.U16 R239, desc[UR18][R218.64] ;  /* 0x00000012daef7981 */ /* 0x000122000c1e1500 */
[----:B------:R-:W-:-:S03]  /*3cb0*/  IMAD.WIDE R220, R220, 0x2, R192 ;  /* 0x00000002dcdc7825 */ /* 0x000fc600078e02c0 */
[----:B------:R-:W-:Y:S01]  /*3cc0*/  FMNMX R216, R217, R216, !PT ;  /* 0x000000d8d9d87209 */ /* 0x000fe20007800000 */
[----:B------:R-:W-:Y:S01]  /*3cd0*/  FMUL R217, R76, UR6 ;  /* 0x000000064cd97c20 */ /* 0x000fe20008400000 */
[----:B------:R-:W-:Y:S01]  /*3ce0*/  MOV R222, UR4 ;  /* 0x0000000400de7c02 */ /* 0x000fe20008000f00 */
[----:B------:R1:W4:Y:S01]  /*3cf0*/  LDG.E.U16 R227, desc[UR18][R220.64] ;  /* 0x00000012dce37981 */ /* 0x000322000c1e1500 */
[----:B0-----:R-:W-:-:S05]  /*3d00*/  MOV R218, UR4 ;  /* 0x0000000400da7c02 */ /* 0x001fca0008000f00 */
[----:B------:R-:W-:Y:S01]  /*3d10*/  IMAD.WIDE R218, R218, 0x2, R166 ;  /* 0x00000002dada7825 */ /* 0x000fe200078e02a6 */
[----:B-1----:R-:W-:Y:S02]  /*3d20*/  MOV R220, UR4 ;  /* 0x0000000400dc7c02 */ /* 0x002fe40008000f00 */
[----:B------:R-:W-:Y:S02]  /*3d30*/  MOV R224, UR4 ;  /* 0x0000000400e07c02 */ /* 0x000fe40008000f00 */
[----:B------:R0:W4:Y:S01]  /*3d40*/  LDG.E.U16 R241, desc[UR18][R218.64] ;  /* 0x00000012daf17981 */ /* 0x000122000c1e1500 */
[----:B------:R-:W-:Y:S01]  /*3d50*/  IMAD.WIDE R220, R220, 0x2, R182 ;  /* 0x00000002dcdc7825 */ /* 0x000fe200078e02b6 */
[----:B------:R-:W-:-:S03]  /*3d60*/  FMNMX R216, R217, R216, !PT ;  /* 0x000000d8d9d87209 */ /* 0x000fc60007800000 */
[----:B------:R-:W-:Y:S01]  /*3d70*/  FMUL R217, R77, UR6 ;  /* 0x000000064dd97c20 */ /* 0x000fe20008400000 */
[----:B------:R-:W-:Y:S01]  /*3d80*/  IMAD.WIDE R222, R222, 0x2, R178 ;  /* 0x00000002dede7825 */ /* 0x000fe200078e02b2 */
[----:B------:R1:W4:Y:S01]  /*3d90*/  LDG.E.U16 R231, desc[UR18][R220.64] ;  /* 0x00000012dce77981 */ /* 0x000322000c1e1500 */
[----:B0-----:R-:W-:Y:S02]  /*3da0*/  MOV R218, UR4 ;  /* 0x0000000400da7c02 */ /* 0x001fe40008000f00 */
[----:B------:R-:W-:Y:S01]  /*3db0*/  IMAD.WIDE R224, R224, 0x2, R176 ;  /* 0x00000002e0e07825 */ /* 0x000fe200078e02b0 */
[----:B------:R0:W4:Y:S01]  /*3dc0*/  LDG.E.U16 R234, desc[UR18][R222.64] ;  /* 0x00000012deea7981 */ /* 0x000122000c1e1500 */
[----:B------:R-:W-:Y:S02]  /*3dd0*/  FMNMX R216, R217, R216, !PT ;  /* 0x000000d8d9d87209 */ /* 0x000fe40007800000 */
[----:B------:R-:W-:Y:S01]  /*3de0*/  IMAD.WIDE R218, R218, 0x2, R152 ;  /* 0x00000002dada7825 */ /* 0x000fe200078e0298 */
[----:B-1----:R-:W-:Y:S01]  /*3df0*/  MOV R220, UR4 ;  /* 0x0000000400dc7c02 */ /* 0x002fe20008000f00 */
[----:B------:R1:W4:Y:S02]  /*3e00*/  LDG.E.U16 R235, desc[UR18][R224.64] ;  /* 0x00000012e0eb7981 */ /* 0x000324000c1e1500 */
[----:B------:R-:W-:-:S02]  /*3e10*/  FMUL R217, R80, UR6 ;  /* 0x0000000650d97c20 */ /* 0x000fc40008400000 */
[----:B------:R1:W4:Y:S01]  /*3e20*/  LDG.E.U16 R218, desc[UR18][R218.64] ;  /* 0x00000012dada7981 */ /* 0x000322000c1e1500 */
[----:B0-----:R-:W-:Y:S01]  /*3e30*/  MOV R222, UR4 ;  /* 0x0000000400de7c02 */ /* 0x001fe20008000f00 */
[----:B------:R-:W-:-:S04]  /*3e40*/  IMAD.WIDE R220, R220, 0x2, R162 ;  /* 0x00000002dcdc7825 */ /* 0x000fc800078e02a2 */
[----:B-1----:R-:W-:Y:S01]  /*3e50*/  IMAD.U32 R224, RZ, RZ, UR4 ;  /* 0x00000004ffe07e24 */ /* 0x002fe2000f8e00ff */
[----:B------:R-:W-:Y:S01]  /*3e60*/  FMNMX R216, R217, R216, !PT ;  /* 0x000000d8d9d87209 */ /* 0x000fe20007800000 */
[----:B------:R-:W-:Y:S01]  /*3e70*/  IMAD.WIDE R222, R222, 0x2, R160 ;  /* 0x00000002dede7825 */ /* 0x000fe200078e02a0 */
[----:B------:R0:W4:Y:S03]  /*3e80*/  LDG.E.U16 R244, desc[UR18][R220.64] ;  /* 0x00000012dcf47981 */ /* 0x000126000c1e1500 */
[----:B------:R-:W-:Y:S01]  /*3e90*/  FMUL R219, R81, UR6 ;  /* 0x0000000651db7c20 */ /* 0x000fe20008400000 */
[----:B------:R-:W-:Y:S01]  /*3ea0*/  IMAD.WIDE R224, R224, 0x2, R158 ;  /* 0x00000002e0e07825 */ /* 0x000fe200078e029e */
[----:B------:R1:W4:Y:S03]  /*3eb0*/  LDG.E.U16 R245, desc[UR18][R222.64] ;  /* 0x00000012def57981 */ /* 0x000326000c1e1500 */
[----:B------:R-:W-:Y:S01]  /*3ec0*/  FMNMX R219, R219, R216, !PT ;  /* 0x000000d8dbdb7209 */ /* 0x000fe20007800000 */
[----:B------:R1:W4:Y:S01]  /*3ed0*/  LDG.E.U16 R248, desc[UR18][R224.64] ;  /* 0x00000012e0f87981 */ /* 0x000322000c1e1500 */
[----:B------:R-:W-:-:S02]  /*3ee0*/  MOV R216, UR4 ;  /* 0x0000000400d87c02 */ /* 0x000fc40008000f00 */
[----:B0-----:R-:W-:Y:S02]  /*3ef0*/  MOV R220, UR4 ;  /* 0x0000000400dc7c02 */ /* 0x001fe40008000f00 */
[----:B-1----:R-:W-:Y:S01]  /*3f00*/  MOV R222, UR4 ;  /* 0x0000000400de7c02 */ /* 0x002fe20008000f00 */
[----:B------:R-:W-:Y:S02]  /*3f10*/  IMAD.U32 R224, RZ, RZ, UR4 ;  /* 0x00000004ffe07e24 */ /* 0x000fe4000f8e00ff */
[----:B------:R-:W-:-:S04]  /*3f20*/  IMAD.WIDE R220, R220, 0x2, R22 ;  /* 0x00000002dcdc7825 */ /* 0x000fc800078e0216 */
[----:B------:R-:W-:Y:S02]  /*3f30*/  IMAD.WIDE R222, R222, 0x2, R18 ;  /* 0x00000002dede7825 */ /* 0x000fe400078e0212 */
[----:B------:R0:W4:Y:S02]  /*3f40*/  LDG.E.U16 R220, desc[UR18][R220.64] ;  /* 0x00000012dcdc7981 */ /* 0x000124000c1e1500 */
[----:B------:R-:W-:Y:S02]  /*3f50*/  IMAD.WIDE R224, R224, 0x2, R16 ;  /* 0x00000002e0e07825 */ /* 0x000fe400078e0210 */
[----:B------:R-:W4:Y:S02]  /*3f60*/  LDG.E.U16 R222, desc[UR18][R222.64] ;  /* 0x00000012dede7981 */ /* 0x000f24000c1e1500 */
[----:B------:R-:W-:Y:S02]  /*3f70*/  IMAD.WIDE R216, R216, 0x2, R14 ;  /* 0x00000002d8d87825 */ /* 0x000fe400078e020e */
[----:B------:R1:W4:Y:S04]  /*3f80*/  LDG.E.U16 R224, desc[UR18][R224.64] ;  /* 0x00000012e0e07981 */ /* 0x000328000c1e1500 */
[----:B------:R1:W4:Y:S01]  /*3f90*/  LDG.E.U16 R216, desc[UR18][R216.64] ;  /* 0x00000012d8d87981 */ /* 0x000322000c1e1500 */
[----:B------:R-:W-:Y:S01]  /*3fa0*/  BAR.SYNC.DEFER_BLOCKING 0x0 ;  /* 0x0000000000007b1d */ /* 0x000fe20000010000 */
[----:B0-----:R-:W-:-:S05]  /*3fb0*/  FMUL R221, R84, UR6 ;  /* 0x0000000654dd7c20 */ /* 0x001fca0008400000 */
[----:B------:R-:W-:Y:S01]  /*3fc0*/  FMNMX R219, R221, R219, !PT ;  /* 0x000000dbdddb7209 */ /* 0x000fe20007800000 */
[----:B------:R-:W-:-:S05]  /*3fd0*/  FMUL R221, R85, UR6 ;  /* 0x0000000655dd7c20 */ /* 0x000fca0008400000 */
[----:B------:R-:W-:Y:S01]  /*3fe0*/  FMNMX R219, R221, R219, !PT ;  /* 0x000000dbdddb7209 */ /* 0x000fe20007800000 */
[----:B---3--:R-:W-:Y:S04]  /*3ff0*/  STS.U16 [R211+UR17+0x4000], R10 ;  /* 0x0040000ad3007988 */ /* 0x008fe80008000411 */
[----:B------:R-:W0:Y:S04]  /*4000*/  SHFL.BFLY PT, R10, R219, 0x2, 0x1f ;  /* 0x0c401f00db0a7f89 */ /* 0x000e2800000e0000 */
[----:B------:R3:W-:Y:S04]  /*4010*/  STS.U16 [R211+UR17+0x4c00], R209 ;  /* 0x004c00d1d3007988 */ /* 0x0007e80008000411 */
[----:B------:R2:W-:Y:S01]  /*4020*/  STS.U16 [R211+UR17+0x5000], R208 ;  /* 0x005000d0d3007988 */ /* 0x0005e20008000411 */
[----:B---3--:R-:W-:Y:S01]  /*4030*/  FMUL R209, R59, UR6 ;  /* 0x000000063bd17c20 */ /* 0x008fe20008400000 */
[----:B--2---:R-:W-:-:S05]  /*4040*/  FMUL R208, R58, UR6 ;  /* 0x000000063ad07c20 */ /* 0x004fca0008400000 */
[----:B------:R-:W-:Y:S01]  /*4050*/  FMNMX R208, R208, R209, !PT ;  /* 0x000000d1d0d07209 */ /* 0x000fe20007800000 */
[----:B------:R-:W-:Y:S01]  /*4060*/  FMUL R209, R62, UR6 ;  /* 0x000000063ed17c20 */ /* 0x000fe20008400000 */
[----:B0-----:R-:W-:-:S04]  /*4070*/  FMNMX R10, R219, R10, !PT ;  /* 0x0000000adb0a7209 */ /* 0x001fc80007800000 */
[----:B------:R-:W-:Y:S01]  /*4080*/  FMNMX R208, R209, R208, !PT ;  /* 0x000000d0d1d07209 */ /* 0x000fe20007800000 */
[----:B------:R-:W-:Y:S01]  /*4090*/  FMUL R209, R63, UR6 ;  /* 0x000000063fd17c20 */ /* 0x000fe20008400000 */
[----:B------:R0:W-:Y:S04]  /*40a0*/  STS.U16 [R211+UR17+0x5400], R210 ;  /* 0x005400d2d3007988 */ /* 0x0001e80008000411 */
[----:B------:R-:W-:Y:S02]  /*40b0*/  FMNMX R209, R209, R208, !PT ;  /* 0x000000d0d1d17209 */ /* 0x000fe40007800000 */
[----:B------:R-:W2:Y:S01]  /*40c0*/  SHFL.BFLY PT, R208, R10, 0x1, 0x1f ;  /* 0x0c201f000ad07f89 */ /* 0x000ea200000e0000 */
[----:B0-----:R-:W-:-:S05]  /*40d0*/  FMUL R210, R66, UR6 ;  /* 0x0000000642d27c20 */ /* 0x001fca0008400000 */
[----:B------:R-:W-:Y:S01]  /*40e0*/  FMNMX R209, R210, R209, !PT ;  /* 0x000000d1d2d17209 */ /* 0x000fe20007800000 */
[----:B------:R-:W-:-:S05]  /*40f0*/  FMUL R210, R67, UR6 ;  /* 0x0000000643d27c20 */ /* 0x000fca0008400000 */
[----:B------:R-:W-:Y:S01]  /*4100*/  FMNMX R209, R210, R209, !PT ;  /* 0x000000d1d2d17209 */ /* 0x000fe20007800000 */
[----:B------:R-:W-:-:S05]  /*4110*/  FMUL R210, R70, UR6 ;  /* 0x0000000646d27c20 */ /* 0x000fca0008400000 */
[----:B------:R-:W-:Y:S01]  /*4120*/  FMNMX R209, R210, R209, !PT ;  /* 0x000000d1d2d17209 */ /* 0x000fe20007800000 */
[----:B------:R-:W-:Y:S01]  /*4130*/  FMUL R210, R71, UR6 ;  /* 0x0000000647d27c20 */ /* 0x000fe20008400000 */
[----:B--2---:R-:W-:Y:S01]  /*4140*/  FMNMX R10, R10, R208, !PT ;  /* 0x000000d00a0a7209 */ /* 0x004fe20007800000 */
[----:B------:R-:W-:-:S03]  /*4150*/  FMUL R208, R74, UR6 ;  /* 0x000000064ad07c20 */ /* 0x000fc60008400000 */
[----:B------:R-:W-:Y:S01]  /*4160*/  FMNMX R209, R210, R209, !PT ;  /* 0x000000d1d2d17209 */ /* 0x000fe20007800000 */
[----:B------:R-:W-:Y:S01]  /*4170*/  FMUL R210, R75, UR6 ;  /* 0x000000064bd27c20 */ /* 0x000fe20008400000 */
[----:B------:R-:W-:Y:S02]  /*4180*/  FMNMX R10, R10, R2, !PT ;  /* 0x000000020a0a7209 */ /* 0x000fe40007800000 */
[----:B------:R-:W-:-:S04]  /*4190*/  FMNMX R209, R208, R209, !PT ;  /* 0x000000d1d0d17209 */ /* 0x000fc80007800000 */
[----:B------:R-:W-:Y:S01]  /*41a0*/  FMNMX R209, R210, R209, !PT ;  /* 0x000000d1d2d17209 */ /* 0x000fe20007800000 */
[----:B------:R-:W-:Y:S01]  /*41b0*/  FFMA R210, R56, UR6, -R10 ;  /* 0x0000000638d27c23 */ /* 0x000fe2000800080a */
[----:B------:R-:W-:-:S05]  /*41c0*/  FMUL R56, R78, UR6 ;  /* 0x000000064e387c20 */ /* 0x000fca0008400000 */
[----:B------:R-:W-:Y:S01]  /*41d0*/  FMNMX R56, R56, R209, !PT ;  /* 0x000000d138387209 */ /* 0x000fe20007800000 */
[----:B------:R-:W-:Y:S01]  /*41e0*/  FFMA R209, R57, UR6, -R10 ;  /* 0x0000000639d17c23 */ /* 0x000fe2000800080a */
[----:B------:R-:W-:-:S05]  /*41f0*/  FMUL R57, R79, UR6 ;  /* 0x000000064f397c20 */ /* 0x000fca0008400000 */
[----:B------:R-:W-:Y:S01]  /*4200*/  FMNMX R56, R57, R56, !PT ;  /* 0x0000003839387209 */ /* 0x000fe20007800000 */
[----:B------:R-:W-:Y:S01]  /*4210*/  FFMA R57, R60, UR6, -R10 ;  /* 0x000000063c397c23 */ /* 0x000fe2000800080a */
[----:B------:R-:W-:-:S03]  /*4220*/  FMUL R60, R82, UR6 ;  /* 0x00000006523c7c20 */ /* 0x000fc60008400000 */
[----:B------:R-:W-:Y:S01]  /*4230*/  FMUL R57, R57, 1.4426950216293334961 ;  /* 0x3fb8aa3b39397820 */ /* 0x000fe20000400000 */
[----:B----4-:R0:W-:Y:S01]  /*4240*/  STS.U16 [R211+UR17+0x4400], R212 ;  /* 0x004400d4d3007988 */ /* 0x0101e20008000411 */
[----:B------:R-:W-:Y:S01]  /*4250*/  FMNMX R56, R60, R56, !PT ;  /* 0x000000383c387209 */ /* 0x000fe20007800000 */
[--C-:B------:R-:W-:Y:S01]  /*4260*/  FFMA R60, R61, UR6, -R10.reuse ;  /* 0x000000063d3c7c23 */ /* 0x100fe2000800080a */
[----:B0-----:R0:W-:Y:S03]  /*4270*/  MUFU.EX2 R212, R57 ;  /* 0x0000003900d47308 */ /* 0x0011e60000000800 */
[----:B------:R-:W-:Y:S01]  /*4280*/  FMUL R60, R60, 1.4426950216293334961 ;  /* 0x3fb8aa3b3c3c7820 */ /* 0x000fe20000400000 */
[----:B0-----:R-:W-:Y:S01]  /*4290*/  FMUL R57, R83, UR6 ;  /* 0x0000000653397c20 */ /* 0x001fe20008400000 */
[----:B------:R0:W-:Y:S04]  /*42a0*/  STS.U16 [R211+UR17+0x5c00], R214 ;  /* 0x005c00d6d3007988 */ /* 0x0001e80008000411 */
[----:B------:R-:W-:Y:S01]  /*42b0*/  FMNMX R56, R57, R56, !PT ;  /* 0x0000003839387209 */ /* 0x000fe20007800000 */
[----:B------:R-:W-:-:S04]  /*42c0*/  FFMA R57, R64, UR6, -R10 ;  /* 0x0000000640397c23 */ /* 0x000fc8000800080a */
[----:B------:R-:W-:Y:S01]  /*42d0*/  FMUL R57, R57, 1.4426950216293334961 ;  /* 0x3fb8aa3b39397820 */ /* 0x000fe20000400000 */
[----:B0-----:R0:W-:Y:S02]  /*42e0*/  MUFU.EX2 R214, R60 ;  /* 0x0000003c00d67308 */ /* 0x0011e40000000800 */
[----:B0-----:R-:W-:-:S06]  /*42f0*/  FMUL R60, R86, UR6 ;  /* 0x00000006563c7c20 */ /* 0x001fcc0008400000 */
[----:B-1----:R0:W-:Y:S01]  /*4300*/  MUFU.EX2 R225, R57 ;  /* 0x0000003900e17308 */ /* 0x0021e20000000800 */
[----:B------:R-:W-:Y:S01]  /*4310*/  FMNMX R56, R60, R56, !PT ;  /* 0x000000383c387209 */ /* 0x000fe20007800000 */
[----:B0-----:R-:W-:Y:S01]  /*4320*/  FMUL R57, R87, UR6 ;  /* 0x0000000657397c20 */ /* 0x001fe20008400000 */
[----:B------:R-:W-:-:S04]  /*4330*/  FFMA R60, R65, UR6, -R10 ;  /* 0x00000006413c7c23 */ /* 0x000fc8000800080a */
[----:B------:R-:W-:Y:S01]  /*4340*/  FMNMX R56, R57, R56, !PT ;  /* 0x0000003839387209 */ /* 0x000fe20007800000 */
[----:B------:R-:W-:Y:S01]  /*4350*/  FFMA R57, R68, UR6, -R10 ;  /* 0x0000000644397c23 */ /* 0x000fe2000800080a */
[----:B------:R-:W-:Y:S01]  /*4360*/  STL [R1+0xf8], R250 ;  /* 0x0000f8fa01007387 */ /* 0x000fe20000100800 */
[----:B------:R-:W-:Y:S02]  /*4370*/  FMUL R60, R60, 1.4426950216293334961 ;  /* 0x3fb8aa3b3c3c7820 */ /* 0x000fe40000400000 */
[----:B------:R-:W-:Y:S01]  /*4380*/  FMUL R57, R57, 1.4426950216293334961 ;  /* 0x3fb8aa3b39397820 */ /* 0x000fe20000400000 */
[----:B------:R-:W-:Y:S01]  /*4390*/  STS.U16 [R211+UR17+0x4800], R226 ;  /* 0x004800e2d3007988 */ /* 0x000fe20008000411 */
[----:B------:R-:W-:-:S03]  /*43a0*/  FMUL R208, R24, UR6 ;  /* 0x0000000618d07c20 */ /* 0x000fc60008400000 */
[----:B------:R0:W-:Y:S01]  /*43b0*/  STS.U16 [R211+UR17+0x5800], R213 ;  /* 0x005800d5d3007988 */ /* 0x0001e20008000411 */
[----:B------:R1:W-:Y:S03]  /*43c0*/  MUFU.EX2 R221, R60 ;  /* 0x0000003c00dd7308 */ /* 0x0003e60000000800 */
[----:B------:R-:W-:Y:S04]  /*43d0*/  STL [R1+0xf4], R251 ;  /* 0x0000f4fb01007387 */ /* 0x000fe80000100800 */
[----:B------:R2:W-:Y:S01]  /*43e0*/  STL [R1+0x100], R246 ;  /* 0x000100f601007387 */ /* 0x0005e20000100800 */
[----:B0-----:R-:W-:Y:S01]  /*43f0*/  FMUL R211, R25, UR6 ;  /* 0x0000000619d37c20 */ /* 0x001fe20008400000 */
[----:B-1----:R-:W-:Y:S01]  /*4400*/  FMUL R60, R28, UR6 ;  /* 0x000000061c3c7c20 */ /* 0x002fe20008400000 */
[----:B------:R-:W-:-:S03]  /*4410*/  FFMA R61, R69, UR6, -R10 ;  /* 0x00000006453d7c23 */ /* 0x000fc6000800080a */
[----:B------:R-:W-:Y:S01]  /*4420*/  FMNMX R208, R208, R211, !PT ;  /* 0x000000d3d0d07209 */ /* 0x000fe20007800000 */
[----:B--2---:R0:W-:Y:S03]  /*4430*/  MUFU.EX2 R246, R57 ;  /* 0x0000003900f67308 */ /* 0x0041e60000000800 */
[----:B------:R-:W-:Y:S01]  /*4440*/  FMNMX R208, R60, R208, !PT ;  /* 0x000000d03cd07209 */ /* 0x000fe20007800000 */
[----:B------:R-:W-:Y:S01]  /*4450*/  FMUL R61, R61, 1.4426950216293334961 ;  /* 0x3fb8aa3b3d3d7820 */ /* 0x000fe20000400000 */
[----:B0-----:R-:W0:Y:S01]  /*4460*/  SHFL.BFLY PT, R57, R56, 0x2, 0x1f ;  /* 0x0c401f0038397f89 */ /* 0x001e2200000e0000 */
[----:B------:R-:W-:-:S03]  /*4470*/  FMUL R60, R29, UR6 ;  /* 0x000000061d3c7c20 */ /* 0x000fc60008400000 */
[----:B------:R1:W-:Y:S02]  /*4480*/  STL [R1+0xfc], R247 ;  /* 0x0000fcf701007387 */ /* 0x0003e40000100800 */
[----:B------:R-:W-:Y:S01]  /*4490*/  FMNMX R60, R60, R208, !PT ;  /* 0x000000d03c3c7209 */ /* 0x000fe20007800000 */
[----:B-1----:R1:W-:Y:S02]  /*44a0*/  MUFU.EX2 R247, R61 ;  /* 0x0000003d00f77308 */ /* 0x0023e40000000800 */
[----:B-1----:R-:W-:-:S05]  /*44b0*/  FMUL R61, R32, UR6 ;  /* 0x00000006203d7c20 */ /* 0x002fca0008400000 */
[----:B------:R-:W-:Y:S01]  /*44c0*/  FMNMX R60, R61, R60, !PT ;  /* 0x0000003c3d3c7209 */ /* 0x000fe20007800000 */
[----:B------:R-:W-:Y:S01]  /*44d0*/  FMUL R61, R33, UR6 ;  /* 0x00000006213d7c20 */ /* 0x000fe20008400000 */
[----:B0-----:R-:W-:-:S04]  /*44e0*/  FMNMX R56, R56, R57, !PT ;  /* 0x0000003938387209 */ /* 0x001fc80007800000 */
[----:B------:R-:W-:Y:S01]  /*44f0*/  FMNMX R60, R61, R60, !PT ;  /* 0x0000003c3d3c7209 */ /* 0x000fe20007800000 */
[----:B------:R-:W-:-:S05]  /*4500*/  FMUL R61, R36, UR6 ;  /* 0x00000006243d7c20 */ /* 0x000fca0008400000 */
[----:B------:R-:W-:Y:S02]  /*4510*/  FMNMX R61, R61, R60, !PT ;  /* 0x0000003c3d3d7209 */ /* 0x000fe40007800000 */
[----:B------:R-:W0:Y:S01]  /*4520*/  SHFL.BFLY PT, R60, R56, 0x1, 0x1f ;  /* 0x0c201f00383c7f89 */ /* 0x000e2200000e0000 */
[----:B------:R-:W-:-:S04]  /*4530*/  FFMA R64, R77, UR6, -R10 ;  /* 0x000000064d407c23 */ /* 0x000fc8000800080a */
[----:B------:R-:W-:-:S04]  /*4540*/  FMUL R64, R64, 1.4426950216293334961 ;  /* 0x3fb8aa3b40407820 */ /* 0x000fc80000400000 */
[----:B------:R1:W-:Y:S02]  /*4550*/  MUFU.EX2 R5, R64 ;  /* 0x0000004000057308 */ /* 0x0003e40000000800 */
[----:B-1----:R-:W-:-:S05]  /*4560*/  FMUL R64, R37, UR6 ;  /* 0x0000000625407c20 */ /* 0x002fca0008400000 */
[----:B------:R-:W-:Y:S01]  /*4570*/  FMNMX R61, R64, R61, !PT ;  /* 0x0000003d403d7209 */ /* 0x000fe20007800000 */
[----:B------:R-:W-:Y:S01]  /*4580*/  FMUL R64, R40, UR6 ;  /* 0x0000000628407c20 */ /* 0x000fe20008400000 */
[----:B0-----:R-:W-:-:S04]  /*4590*/  FMNMX R56, R56, R60, !PT ;  /* 0x0000003c38387209 */ /* 0x001fc80007800000 */
[----:B------:R-:W-:Y:S01]  /*45a0*/  FMNMX R61, R64, R61, !PT ;  /* 0x0000003d403d7209 */ /* 0x000fe20007800000 */
[----:B------:R-:W-:Y:S01]  /*45b0*/  FMUL R64, R41, UR6 ;  /* 0x0000000629407c20 */ /* 0x000fe20008400000 */
[----:B------:R-:W-:Y:S01]  /*45c0*/  FMNMX R56, R56, R6, !PT ;  /* 0x0000000638387209 */ /* 0x000fe20007800000 */
[----:B------:R-:W-:-:S03]  /*45d0*/  FMUL R60, R44, UR6 ;  /* 0x000000062c3c7c20 */ /* 0x000fc60008400000 */
[----:B------:R-:W-:Y:S01]  /*45e0*/  FMNMX R61, R64, R61, !PT ;  /* 0x0000003d403d7209 */ /* 0x000fe20007800000 */
[--C-:B------:R-:W-:Y:S01]  /*45f0*/  FFMA R58, R58, UR6, -R56.reuse ;  /* 0x000000063a3a7c23 */ /* 0x100fe20008000838 */
[----:B------:R-:W-:Y:S02]  /*4600*/  FFMA R59, R59, UR6, -R56 ;  /* 0x000000063b3b7c23 */ /* 0x000fe40008000838 */
[----:B------:R-:W-:Y:S01]  /*4610*/  FMNMX R60, R60, R61, !PT ;  /* 0x0000003d3c3c7209 */ /* 0x000fe20007800000 */
[----:B------:R-:W-:Y:S01]  /*4620*/  FMUL R58, R58, 1.4426950216293334961 ;  /* 0x3fb8aa3b3a3a7820 */ /* 0x000fe20000400000 */
[----:B------:R-:W-:Y:S01]  /*4630*/  FMUL R61, R45, UR6 ;  /* 0x000000062d3d7c20 */ /* 0x000fe20008400000 */
[----:B------:R-:W-:Y:S02]  /*4640*/  FMUL R59, R59, 1.4426950216293334961 ;  /* 0x3fb8aa3b3b3b7820 */ /* 0x000fe40000400000 */
[----:B------:R0:W-:Y:S02]  /*4650*/  MUFU.EX2 R226, R58 ;  /* 0x0000003a00e27308 */ /* 0x0001e40000000800 */
[----:B------:R-:W-:Y:S01]  /*4660*/  FMNMX R60, R61, R60, !PT ;  /* 0x0000003c3d3c7209 */ /* 0x000fe20007800000 */
[----:B0-----:R-:W-:-:S05]  /*4670*/  FMUL R58, R48, UR6 ;  /* 0x00000006303a7c20 */ /* 0x001fca0008400000 */
[----:B------:R0:W-:Y:S01]  /*4680*/  MUFU.EX2 R223, R59 ;  /* 0x0000003b00df7308 */ /* 0x0001e20000000800 */
[----:B------:R-:W-:Y:S01]  /*4690*/  FMNMX R58, R58, R60, !PT ;  /* 0x0000003c3a3a7209 */ /* 0x000fe20007800000 */
[----:B0-----:R-:W-:Y:S01]  /*46a0*/  FMUL R59, R49, UR6 ;  /* 0x00000006313b7c20 */ /* 0x001fe20008400000 */
[----:B------:R-:W-:-:S04]  /*46b0*/  FFMA R57, R80, UR6, -R10 ;  /* 0x0000000650397c23 */ /* 0x000fc8000800080a */
[----:B------:R-:W-:Y:S01]  /*46c0*/  FMNMX R58, R59, R58, !PT ;  /* 0x0000003a3b3a7209 */ /* 0x000fe20007800000 */
[----:B------:R-:W-:Y:S01]  /*46d0*/  FMUL R59, R52, UR6 ;  /* 0x00000006343b7c20 */ /* 0x000fe20008400000 */
[----:B------:R-:W-:Y:S01]  /*46e0*/  FMUL R57, R57, 1.4426950216293334961 ;  /* 0x3fb8aa3b39397820 */ /* 0x000fe20000400000 */
[----:B------:R-:W-:-:S03]  /*46f0*/  FMUL R60, R53, UR6 ;  /* 0x00000006353c7c20 */ /* 0x000fc60008400000 */
[----:B------:R-:W-:Y:S01]  /*4700*/  FMNMX R58, R59, R58, !PT ;  /* 0x0000003a3b3a7209 */ /* 0x000fe20007800000 */
[----:B------:R0:W-:Y:S01]  /*4710*/  MUFU.EX2 R7, R57 ;  /* 0x0000003900077308 */ /* 0x0001e20000000800 */
[----:B------:R-:W-:Y:S02]  /*4720*/  FMUL R65, R27, UR6 ;  /* 0x000000061b417c20 */ /* 0x000fe40008400000 */
[----:B------:R-:W-:Y:S01]  /*4730*/  FMNMX R60, R60, R58, !PT ;  /* 0x0000003a3c3c7209 */ /* 0x000fe20007800000 */
[----:B0-----:R-:W-:-:S05]  /*4740*/  FMUL R57, R26, UR6 ;  /* 0x000000061a397c20 */ /* 0x001fca0008400000 */
[----:B------:R-:W-:Y:S02]  /*4750*/  FMNMX R57, R57, R65, !PT ;  /* 0x0000004139397209 */ /* 0x000fe40007800000 */
[----:B------:R-:W0:Y:S01]  /*4760*/  SHFL.BFLY PT, R65, R60, 0x2, 0x1f ;  /* 0x0c401f003c417f89 */ /* 0x000e2200000e0000 */
[----:B------:R-:W-:Y:S01]  /*4770*/  FMUL R58, R30, UR6 ;  /* 0x000000061e3a7c20 */ /* 0x000fe20008400000 */
[--C-:B------:R-:W-:Y:S01]  /*4780*/  FFMA R66, R66, UR6, -R56.reuse ;  /* 0x0000000642427c23 */ /* 0x100fe20008000838 */
[--C-:B------:R-:W-:Y:S01]  /*4790*/  FFMA R62, R62, UR6, -R56.reuse ;  /* 0x000000063e3e7c23 */ /* 0x100fe20008000838 */
[----:B------:R-:W-:Y:S02]  /*47a0*/  FMUL R59, R31, UR6 ;  /* 0x000000061f3b7c20 */ /* 0x000fe40008400000 */
[----:B------:R-:W-:Y:S01]  /*47b0*/  FMUL R66, R66, 1.4426950216293334961 ;  /* 0x3fb8aa3b42427820 */ /* 0x000fe20000400000 */
[----:B------:R-:W-:Y:S01]  /*47c0*/  FMNMX R58, R58, R57, !PT ;  /* 0x000000393a3a7209 */ /* 0x000fe20007800000 */
[----:B------:R-:W-:Y:S01]  /*47d0*/  FMUL R62, R62, 1.4426950216293334961 ;  /* 0x3fb8aa3b3e3e7820 */ /* 0x000fe20000400000 */
[----:B------:R-:W-:Y:S01]  /*47e0*/  FFMA R63, R63, UR6, -R56 ;  /* 0x000000063f3f7c23 */ /* 0x000fe20008000838 */
[----:B------:R-:W-:Y:S01]  /*47f0*/  FMUL R61, R34, UR6 ;  /* 0x00000006223d7c20 */ /* 0x000fe20008400000 */
[----:B------:R-:W-:Y:S01]  /*4800*/  FMNMX R59, R59, R58, !PT ;  /* 0x0000003a3b3b7209 */ /* 0x000fe20007800000 */
[----:B------:R1:W-:Y:S01]  /*4810*/  MUFU.EX2 R213, R66 ;  /* 0x0000004200d57308 */ /* 0x0003e20000000800 */
[----:B------:R-:W-:-:S02]  /*4820*/  FMUL R63, R63, 1.4426950216293334961 ;  /* 0x3fb8aa3b3f3f7820 */ /* 0x000fc40000400000 */
[----:B------:R-:W-:Y:S02]  /*4830*/  FMNMX R61, R61, R59, !PT ;  /* 0x0000003b3d3d7209 */ /* 0x000fe40007800000 */
[----:B0-----:R-:W-:-:S03]  /*4840*/  FMNMX R65, R60, R65, !PT ;  /* 0x000000413c417209 */ /* 0x001fc60007800000 */
[----:B------:R0:W-:Y:S02]  /*4850*/  MUFU.EX2 R219, R62 ;  /* 0x0000003e00db7308 */ /* 0x0001e40000000800 */
[----:B-1----:R-:W1:Y:S01]  /*4860*/  SHFL.BFLY PT, R66, R65, 0x1, 0x1f ;  /* 0x0c201f0041427f89 */ /* 0x002e6200000e0000 */
[----:B0-----:R-:W-:-:S05]  /*4870*/  FMUL R62, R35, UR6 ;  /* 0x00000006233e7c20 */ /* 0x001fca0008400000 */
[----:B------:R0:W-:Y:S01]  /*4880*/  MUFU.EX2 R217, R63 ;  /* 0x0000003f00d97308 */ /* 0x0001e20000000800 */
[----:B------:R-:W-:Y:S01]  /*4890*/  FFMA R68, R81, UR6, -R10 ;  /* 0x0000000651447c23 */ /* 0x000fe2000800080a */
[----:B------:R-:W-:Y:S01]  /*48a0*/  FMNMX R61, R62, R61, !PT ;  /* 0x0000003d3e3d7209 */ /* 0x000fe20007800000 */
[----:B------:R-:W-:Y:S01]  /*48b0*/  FMUL R64, R39, UR6 ;  /* 0x0000000627407c20 */ /* 0x000fe20008400000 */
[----:B0-----:R-:W-:Y:S01]  /*48c0*/  FMUL R63, R38, UR6 ;  /* 0x00000006263f7c20 */ /* 0x001fe20008400000 */
[----:B------:R-:W-:Y:S01]  /*48d0*/  FMUL R68, R68, 1.4426950216293334961 ;  /* 0x3fb8aa3b44447820 */ /* 0x000fe20000400000 */
[----:B------:R-:W-:-:S03]  /*48e0*/  FFMA R211, R67, UR6, -R56 ;  /* 0x0000000643d37c23 */ /* 0x000fc60008000838 */
[----:B------:R-:W-:Y:S01]  /*48f0*/  FMNMX R63, R63, R61, !PT ;  /* 0x0000003d3f3f7209 */ /* 0x000fe20007800000 */
[----:B------:R-:W-:Y:S01]  /*4900*/  FMUL R67, R42, UR6 ;  /* 0x000000062a437c20 */ /* 0x000fe20008400000 */
[----:B------:R0:W-:Y:S02]  /*4910*/  MUFU.EX2 R8, R68 ;  /* 0x0000004400087308 */ /* 0x0001e40000000800 */
[----:B------:R-:W-:Y:S01]  /*4920*/  FMNMX R64, R64, R63, !PT ;  /* 0x0000003f40407209 */ /* 0x000fe20007800000 */
[----:B------:R-:W-:-:S03]  /*4930*/  FMUL R69, R46, UR6 ;  /* 0x000000062e457c20 */ /* 0x000fc60008400000 */
[----:B------:R-:W-:Y:S01]  /*4940*/  FMNMX R67, R67, R64, !PT ;  /* 0x0000004043437209 */ /* 0x000fe20007800000 */
[----:B0-----:R-:W-:-:S05]  /*4950*/  FMUL R68, R43, UR6 ;  /* 0x000000062b447c20 */ /* 0x001fca0008400000 */
[----:B------:R-:W-:Y:S02]  /*4960*/  FMNMX R67, R68, R67, !PT ;  /* 0x0000004344437209 */ /* 0x000fe40007800000 */
[----:B-1----:R-:W-:Y:S02]  /*4970*/  FMNMX R68, R65, R66, !PT ;  /* 0x0000004241447209 */ /* 0x002fe40007800000 */
[----:B------:R-:W-:Y:S01]  /*4980*/  FMNMX R69, R69, R67, !PT ;  /* 0x0000004345457209 */ /* 0x000fe20007800000 */
[----:B------:R-:W-:Y:S01]  /*4990*/  FADD R67, -R56, R6 ;  /* 0x0000000638437221 */ /* 0x000fe20000000100 */
[----:B------:R-:W-:Y:S01]  /*49a0*/  FMNMX R6, R68, R3, !PT ;  /* 0x0000000344067209 */ /* 0x000fe20007800000 */
[----:B------:R-:W-:-:S04]  /*49b0*/  FMUL R68, R47, UR6 ;  /* 0x000000062f447c20 */ /* 0x000fc80008400000 */
[----:B------:R-:W-:Y:S01]  /*49c0*/  FFMA R24, R24, UR6, -R6 ;  /* 0x0000000618187c23 */ /* 0x000fe20008000806 */
[----:B------:R-:W-:-:S03]  /*49d0*/  FMNMX R69, R68, R69, !PT ;  /* 0x0000004544457209 */ /* 0x000fc60007800000 */
[----:B------:R-:W-:Y:S01]  /*49e0*/  FMUL R68, R24, 1.4426950216293334961 ;  /* 0x3fb8aa3b18447820 */ /* 0x000fe20000400000 */
[----:B------:R-:W-:Y:S01]  /*49f0*/  FMUL R24, R50, UR6 ;  /* 0x0000000632187c20 */ /* 0x000fe20008400000 */
[----:B------:R-:W-:-:S04]  /*4a00*/  FFMA R25, R25, UR6, -R6 ;  /* 0x0000000619197c23 */ /* 0x000fc80008000806 */
[----:B------:R-:W-:Y:S01]  /*4a10*/  FMNMX R24, R24, R69, !PT ;  /* 0x0000004518187209 */ /* 0x000fe20007800000 */
[----:B------:R-:W-:Y:S01]  /*4a20*/  FMUL R69, R25, 1.4426950216293334961 ;  /* 0x3fb8aa3b19457820 */ /* 0x000fe20000400000 */
[----:B------:R-:W-:-:S05]  /*4a30*/  FMUL R25, R51, UR6 ;  /* 0x0000000633197c20 */ /* 0x000fca0008400000 */
[----:B------:R-:W-:Y:S01]  /*4a40*/  FMNMX R24, R25, R24, !PT ;  /* 0x0000001819187209 */ /* 0x000fe20007800000 */
[----:B------:R-:W-:-:S05]  /*4a50*/  FMUL R25, R54, UR6 ;  /* 0x0000000636197c20 */ /* 0x000fca0008400000 */
[----:B------:R-:W-:Y:S01]  /*4a60*/  FMNMX R24, R25, R24, !PT ;  /* 0x0000001819187209 */ /* 0x000fe20007800000 */
[----:B------:R-:W-:-:S05]  /*4a70*/  FMUL R25, R55, UR6 ;  /* 0x0000000637197c20 */ /* 0x000fca0008400000 */
[----:B------:R-:W-:-:S05]  /*4a80*/  FMNMX R24, R25, R24, !PT ;  /* 0x0000001819187209 */ /* 0x000fca0007800000 */
[----:B------:R-:W0:Y:S01]  /*4a90*/  SHFL.BFLY PT, R25, R24, 0x2, 0x1f ;  /* 0x0c401f0018197f89 */ /* 0x000e2200000e0000 */
[----:B------:R-:W-:-:S03]  /*4aa0*/  FMUL R209, R209, 1.4426950216293334961 ;  /* 0x3fb8aa3bd1d17820 */ /* 0x000fc60000400000 */
[----:B------:R-:W-:Y:S01]  /*4ab0*/  STL [R1+0x108], R242 ;  /* 0x000108f201007387 */ /* 0x000fe20000100800 */
[----:B0-----:R-:W-:-:S05]  /*4ac0*/  FMNMX R25, R24, R25, !PT ;  /* 0x0000001918197209 */ /* 0x001fca0007800000 */
[----:B------:R-:W0:Y:S04]  /*4ad0*/  SHFL.BFLY PT, R24, R25, 0x1, 0x1f ;  /* 0x0c201f0019187f89 */ /* 0x000e2800000e0000 */
[----:B------:R1:W-:Y:S04]  /*4ae0*/  STL [R1+0x104], R243 ;  /* 0x000104f301007387 */ /* 0x0003e80000100800 */
[----:B------:R-:W-:Y:S04]  /*4af0*/  STS.U16 [R206+UR17+0x4100], R215 ;  /* 0x004100d7ce007988 */ /* 0x000fe80008000411 */
[----:B------:R-:W-:Y:S01]  /*4b00*/  STS.U16 [R206+UR17+0x4500], R228 ;  /* 0x004500e4ce007988 */ /* 0x000fe20008000411 */
[----:B-1----:R-:W1:Y:S03]  /*4b10*/  MUFU.EX2 R243, R209 ;  /* 0x000000d100f37308 */ /* 0x002e660000000800 */
        /* <DEDUP_REMOVED lines=22> */
[----:B------:R4:W-:Y:S06]  /*4c80*/  MEMBAR.ALL.CTA ;  /* 0x0000000000007992 */ /* 0x0009ec0000008000 */
[----:B----4-:R-:W4:Y:S01]  /*4c90*/  FENCE.VIEW.ASYNC.S ;  /* 0x00000000000073c6 */ /* 0x010f220000000000 */
[----:B------:R-:W-:Y:S01]  /*4ca0*/  FFMA R82, R82, UR6, -R56 ;  /* 0x0000000652527c23 */ /* 0x000fe20008000838 */
[----:B------:R-:W-:Y:S01]  /*4cb0*/  FFMA R73, R73, UR6, -R10 ;  /* 0x0000000649497c23 */ /* 0x000fe2000800080a */
[----:B0-----:R-:W-:Y:S01]  /*4cc0*/  FMNMX R24, R25, R24, !PT ;  /* 0x0000001819187209 */ /* 0x001fe20007800000 */
[----:B------:R-:W-:Y:S01]  /*4cd0*/  FFMA R62, R78, UR6, -R56 ;  /* 0x000000064e3e7c23 */ /* 0x000fe20008000838 */
[----:B------:R-:W-:Y:S01]  /*4ce0*/  FMUL R63, R82, 1.4426950216293334961 ;  /* 0x3fb8aa3b523f7820 */ /* 0x000fe20000400000 */
[----:B------:R-:W-:Y:S01]  /*4cf0*/  FMUL R73, R73, 1.4426950216293334961 ;  /* 0x3fb8aa3b49497820 */ /* 0x000fe20000400000 */
[----:B------:R-:W-:Y:S01]  /*4d00*/  FMNMX R82, R24, R9, !PT ;  /* 0x0000000918527209 */ /* 0x000fe20007800000 */
[----:B------:R-:W-:Y:S01]  /*4d10*/  FFMA R84, R84, UR6, -R10 ;  /* 0x0000000654547c23 */ /* 0x000fe2000800080a */
[----:B------:R-:W-:Y:S01]  /*4d20*/  FADD R2, -R10, R2 ;  /* 0x000000020a027221 */ /* 0x000fe20000000100 */
[----:B-1----:R-:W-:Y:S01]  /*4d30*/  IMAD.MOV.U32 R13, RZ, RZ, R243 ;  /* 0x000000ffff0d7224 */ /* 0x002fe200078e00f3 */
[----:B------:R0:W-:Y:S01]  /*4d40*/  MUFU.EX2 R251, R73 ;  /* 0x0000004900fb7308 */ /* 0x0001e20000000800 */
[----:B------:R-:W-:Y:S01]  /*4d50*/  FMUL R62, R62, 1.4426950216293334961 ;  /* 0x3fb8aa3b3e3e7820 */ /* 0x000fe20000400000 */
[--C-:B------:R-:W-:Y:S01]  /*4d60*/  FFMA R72, R72, UR6, -R10.reuse ;  /* 0x0000000648487c23 */ /* 0x100fe2000800080a */
[--C-:B------:R-:W-:Y:S01]  /*4d70*/  FFMA R76, R76, UR6, -R10.reuse ;  /* 0x000000064c4c7c23 */ /* 0x100fe2000800080a */
[----:B------:R-:W-:Y:S01]  /*4d80*/  FFMA R85, R85, UR6, -R10 ;  /* 0x0000000655557c23 */ /* 0x000fe2000800080a */
[--C-:B------:R-:W-:Y:S01]  /*4d90*/  FFMA R70, R70, UR6, -R56.reuse ;  /* 0x0000000646467c23 */ /* 0x100fe20008000838 */
[--C-:B------:R-:W-:Y:S01]  /*4da0*/  FFMA R71, R71, UR6, -R56.reuse ;  /* 0x0000000647477c23 */ /* 0x100fe20008000838 */
[--C-:B------:R-:W-:Y:S01]  /*4db0*/  FFMA R74, R74, UR6, -R56.reuse ;  /* 0x000000064a4a7c23 */ /* 0x100fe20008000838 */
[--C-:B------:R-:W-:Y:S01]  /*4dc0*/  FFMA R75, R75, UR6, -R56.reuse ;  /* 0x000000064b4b7c23 */ /* 0x100fe20008000838 */
[--C-:B------:R-:W-:Y:S01]  /*4dd0*/  FFMA R79, R79, UR6, -R56.reuse ;  /* 0x000000064f4f7c23 */ /* 0x100fe20008000838 */
[--C-:B------:R-:W-:Y:S01]  /*4de0*/  FFMA R83, R83, UR6, -R56.reuse ;  /* 0x0000000653537c23 */ /* 0x100fe20008000838 */
[--C-:B------:R-:W-:Y:S01]  /*4df0*/  FFMA R86, R86, UR6, -R56.reuse ;  /* 0x0000000656567c23 */ /* 0x100fe20008000838 */
[----:B------:R-:W-:Y:S01]  /*4e00*/  FFMA R87, R87, UR6, -R56 ;  /* 0x0000000657577c23 */ /* 0x000fe20008000838 */
[--C-:B0-----:R-:W-:Y:S01]  /*4e10*/  FFMA R73, R33, UR6, -R6.reuse ;  /* 0x0000000621497c23 */ /* 0x101fe20008000806 */
[----:B------:R-:W-:Y:S01]  /*4e20*/  FFMA R78, R44, UR6, -R6 ;  /* 0x000000062c4e7c23 */ /* 0x000fe20008000806 */
[----:B------:R-:W-:Y:S01]  /*4e30*/  FADD R24, -R6, R3 ;  /* 0x0000000306187221 */ /* 0x000fe20000000100 */
[----:B------:R-:W-:Y:S01]  /*4e40*/  MOV R215, R212 ;  /* 0x000000d400d77202 */ /* 0x000fe20000000f00 */
[----:B------:R-:W-:Y:S01]  /*4e50*/  FFMA R54, R54, UR6, -R82 ;  /* 0x0000000636367c23 */ /* 0x000fe20008000852 */
[----:B--2---:R-:W-:Y:S01]  /*4e60*/  FADD R12, -R82, R9 ;  /* 0x00000009520c7221 */ /* 0x004fe20000000100 */
[----:B------:R-:W-:Y:S01]  /*4e70*/  FMUL R210, R210, 1.4426950216293334961 ;  /* 0x3fb8aa3bd2d27820 */ /* 0x000fe20000400000 */
[----:B------:R-:W-:Y:S01]  /*4e80*/  FMUL R84, R84, 1.4426950216293334961 ;  /* 0x3fb8aa3b54547820 */ /* 0x000fe20000400000 */
[----:B------:R-:W-:Y:S01]  /*4e90*/  FMUL R2, R2, 1.4426950216293334961 ;  /* 0x3fb8aa3b02027820 */ /* 0x000fe20000400000 */
[----:B------:R-:W-:Y:S01]  /*4ea0*/  FMUL R67, R67, 1.4426950216293334961 ;  /* 0x3fb8aa3b43437820 */ /* 0x000fe20000400000 */
[--C-:B------:R-:W-:Y:S01]  /*4eb0*/  FFMA R28, R28, UR6, -R6.reuse ;  /* 0x000000061c1c7c23 */ /* 0x100fe20008000806 */
        /* <DEDUP_REMOVED lines=26> */
[----:B------:R0:W-:Y:S01]  /*5060*/  MUFU.EX2 R61, R62 ;  /* 0x0000003e003d7308 */ /* 0x0001e20000000800 */
[----:B------:R-:W-:Y:S01]  /*5070*/  MOV R227, R13 ;  /* 0x0000000d00e37202 */ /* 0x000fe20000000f00 */
[----:B------:R-:W-:Y:S01]  /*5080*/  FMUL R72, R72, 1.4426950216293334961 ;  /* 0x3fb8aa3b48487820 */ /* 0x000fe20000400000 */
[----:B------:R-:W-:Y:S01]  /*5090*/  FMUL R76, R76, 1.4426950216293334961 ;  /* 0x3fb8aa3b4c4c7820 */ /* 0x000fe20000400000 */
[----:B------:R-:W-:Y:S01]  /*50a0*/  FMUL R85, R85, 1.4426950216293334961 ;  /* 0x3fb8aa3b55557820 */ /* 0x000fe20000400000 */
[----:B------:R-:W-:Y:S01]  /*50b0*/  FMUL R211, R211, 1.4426950216293334961 ;  /* 0x3fb8aa3bd3d37820 */ /* 0x000fe20000400000 */
[----:B------:R-:W-:Y:S01]  /*50c0*/  FMUL R57, R70, 1.4426950216293334961 ;  /* 0x3fb8aa3b46397820 */ /* 0x000fe20000400000 */
[----:B------:R-:W-:Y:S01]  /*50d0*/  FMUL R58, R71, 1.4426950216293334961 ;  /* 0x3fb8aa3b473a7820 */ /* 0x000fe20000400000 */
[----:B------:R-:W-:Y:S01]  /*50e0*/  FMUL R59, R74, 1.4426950216293334961 ;  /* 0x3fb8aa3b4a3b7820 */ /* 0x000fe20000400000 */
[----:B------:R-:W-:Y:S01]  /*50f0*/  FMUL R75, R75, 1.4426950216293334961 ;  /* 0x3fb8aa3b4b4b7820 */ /* 0x000fe20000400000 */
[----:B0-----:R-:W-:Y:S01]  /*5100*/  FMUL R62, R79, 1.4426950216293334961 ;  /* 0x3fb8aa3b4f3e7820 */ /* 0x001fe20000400000 */
[----:B------:R-:W-:Y:S01]  /*5110*/  FMUL R64, R83, 1.4426950216293334961 ;  /* 0x3fb8aa3b53407820 */ /* 0x000fe20000400000 */
[----:B------:R-:W-:Y:S01]  /*5120*/  FMUL R86, R86, 1.4426950216293334961 ;  /* 0x3fb8aa3b56567820 */ /* 0x000fe20000400000 */
[----:B------:R-:W-:Y:S01]  /*5130*/  FMUL R66, R87, 1.4426950216293334961 ;  /* 0x3fb8aa3b57427820 */ /* 0x000fe20000400000 */
[----:B------:R-:W-:Y:S01]  /*5140*/  FMUL R73, R73, 1.4426950216293334961 ;  /* 0x3fb8aa3b49497820 */ /* 0x000fe20000400000 */
[----:B------:R-:W-:Y:S01]  /*5150*/  FMUL R78, R78, 1.4426950216293334961 ;  /* 0x3fb8aa3b4e4e7820 */ /* 0x000fe20000400000 */
[----:B------:R-:W-:Y:S01]  /*5160*/  FMUL R24, R24, 1.4426950216293334961 ;  /* 0x3fb8aa3b18187820 */ /* 0x000fe20000400000 */
[----:B------:R-:W-:Y:S01]  /*5170*/  MOV R228, R214 ;  /* 0x000000d600e47202 */ /* 0x000fe20000000f00 */
[----:B------:R-:W-:Y:S01]  /*5180*/  FMUL R13, R54, 1.4426950216293334961 ;  /* 0x3fb8aa3b360d7820 */ /* 0x000fe20000400000 */
[----:B------:R-:W-:Y:S01]  /*5190*/  MOV R229, R215 ;  /* 0x000000d700e57202 */ /* 0x000fe20000000f00 */
[----:B------:R-:W-:Y:S01]  /*51a0*/  FMUL R12, R12, 1.4426950216293334961 ;  /* 0x3fb8aa3b0c0c7820 */ /* 0x000fe20000400000 */
[----:B------:R-:W0:Y:S01]  /*51b0*/  MUFU.EX2 R242, R210 ;  /* 0x000000d200f27308 */ /* 0x000e220000000800 */
        /* <DEDUP_REMOVED lines=27> */
[----:B------:R-:W-:Y:S01]  /*5370*/  MUFU.EX2 R205, R84 ;  /* 0x0000005400cd7308 */ /* 0x000fe20000000800 */
[----:B------:R-:W-:Y:S01]  /*5380*/  IMAD.MOV.U32 R234, RZ, RZ, R221 ;  /* 0x000000ffffea7224 */ /* 0x000fe200078e00dd */
[----:B------:R-:W-:-:S02]  /*5390*/  MOV R239, R225 ;  /* 0x000000e100ef7202 */ /* 0x000fc40000000f00 */
[----:B------:R-:W-:Y:S02]  /*53a0*/  MOV R244, R228 ;  /* 0x000000e400f47202 */ /* 0x000fe40000000f00 */
[----:B------:R-:W-:Y:S02]  /*53b0*/  MOV R249, R229 ;  /* 0x000000e500f97202 */ /* 0x000fe40000000f00 */
[----:B------:R-:W1:Y:S08]  /*53c0*/  MUFU.EX2 R2, R2 ;  /* 0x0000000200027308 */ /* 0x000e700000000800 */
[----:B------:R-:W2:Y:S08]  /*53d0*/  MUFU.EX2 R67, R67 ;  /* 0x0000004300437308 */ /* 0x000eb00000000800 */
[----:B------:R-:W4:Y:S08]  /*53e0*/  MUFU.EX2 R84, R24 ;  /* 0x0000001800547308 */ /* 0x000f300000000800 */
[----:B---3--:R-:W3:Y:S08]  /*53f0*/  MUFU.EX2 R11, R12 ;  /* 0x0000000c000b7308 */ /* 0x008ef00000000800 */
[----:B------:R-:W3:Y:S08]  /*5400*/  MUFU.EX2 R250, R72 ;  /* 0x0000004800fa7308 */ /* 0x000ef00000000800 */
[----:B------:R-:W3:Y:S08]  /*5410*/  MUFU.EX2 R4, R76 ;  /* 0x0000004c00047308 */ /* 0x000ef00000000800 */
[----:B------:R-:W3:Y:S08]  /*5420*/  MUFU.EX2 R252, R85 ;  /* 0x0000005500fc7308 */ /* 0x000ef00000000800 */
[----:B------:R-:W-:Y:S08]  /*5430*/  MUFU.EX2 R60, R75 ;  /* 0x0000004b003c7308 */ /* 0x000ff00000000800 */
[----:B------:R-:W-:Y:S08]  /*5440*/  MUFU.EX2 R65, R86 ;  /* 0x0000005600417308 */ /* 0x000ff00000000800 */
[----:B------:R-:W3:Y:S08]  /*5450*/  MUFU.EX2 R211, R211 ;  /* 0x000000d300d37308 */ /* 0x000ef00000000800 */
[----:B------:R-:W-:Y:S08]  /*5460*/  MUFU.EX2 R57, R57 ;  /* 0x0000003900397308 */ /* 0x000ff00000000800 */
[----:B------:R-:W3:Y:S08]  /*5470*/  MUFU.EX2 R58, R58 ;  /* 0x0000003a003a7308 */ /* 0x000ef00000000800 */
[----:B------:R-:W3:Y:S08]  /*5480*/  MUFU.EX2 R59, R59 ;  /* 0x0000003b003b7308 */ /* 0x000ef00000000800 */
[----:B------:R-:W3:Y:S08]  /*5490*/  MUFU.EX2 R62, R62 ;  /* 0x0000003e003e7308 */ /* 0x000ef00000000800 */
[----:B------:R-:W-:Y:S08]  /*54a0*/  MUFU.EX2 R63, R63 ;  /* 0x0000003f003f7308 */ /* 0x000ff00000000800 */
[----:B------:R-:W3:Y:S08]  /*54b0*/  MUFU.EX2 R64, R64 ;  /* 0x0000004000407308 */ /* 0x000ef00000000800 */
[----:B------:R-:W3:Y:S08]  /*54c0*/  MUFU.EX2 R66, R66 ;  /* 0x0000004200427308 */ /* 0x000ef00000000800 */
[----:B------:R-:W-:Y:S08]  /*54d0*/  MUFU.EX2 R68, R68 ;  /* 0x0000004400447308 */ /* 0x000ff00000000800 */
        /* <DEDUP_REMOVED lines=15> */
[----:B------:R3:W-:Y:S08]  /*55d0*/  MUFU.EX2 R85, R26 ;  /* 0x0000001a00557308 */ /* 0x0007f00000000800 */
[----:B------:R-:W3:Y:S08]  /*55e0*/  MUFU.EX2 R86, R27 ;  /* 0x0000001b00567308 */ /* 0x000ef00000000800 */
[----:B------:R3:W-:Y:S08]  /*55f0*/  MUFU.EX2 R87, R30 ;  /* 0x0000001e00577308 */ /* 0x0007f00000000800 */
[----:B------:R-:W3:Y:S08]  /*5600*/  MUFU.EX2 R208, R31 ;  /* 0x0000001f00d07308 */ /* 0x000ef00000000800 */
[----:B------:R3:W-:Y:S08]  /*5610*/  MUFU.EX2 R209, R34 ;  /* 0x0000002200d17308 */ /* 0x0007f00000000800 */
[----:B------:R-:W3:Y:S08]  /*5620*/  MUFU.EX2 R210, R35 ;  /* 0x0000002300d27308 */ /* 0x000ef00000000800 */
[----:B------:R3:W-:Y:S08]  /*5630*/  MUFU.EX2 R212, R38 ;  /* 0x0000002600d47308 */ /* 0x0007f00000000800 */
[----:B------:R3:W3:Y:S08]  /*5640*/  MUFU.EX2 R214, R39 ;  /* 0x0000002700d67308 */ /* 0x0006f00000000800 */
[----:B------:R3:W-:Y:S08]  /*5650*/  MUFU.EX2 R215, R42 ;  /* 0x0000002a00d77308 */ /* 0x0007f00000000800 */
[----:B------:R-:W3:Y:S08]  /*5660*/  MUFU.EX2 R221, R43 ;  /* 0x0000002b00dd7308 */ /* 0x000ef00000000800 */
[----:B------:R3:W-:Y:S08]  /*5670*/  MUFU.EX2 R225, R46 ;  /* 0x0000002e00e17308 */ /* 0x0007f00000000800 */
[----:B------:R-:W3:Y:S08]  /*5680*/  MUFU.EX2 R228, R47 ;  /* 0x0000002f00e47308 */ /* 0x000ef00000000800 */
[----:B------:R3:W-:Y:S08]  /*5690*/  MUFU.EX2 R229, R50 ;  /* 0x0000003200e57308 */ /* 0x0007f00000000800 */
[----:B------:R3:W3:Y:S08]  /*56a0*/  MUFU.EX2 R206, R51 ;  /* 0x0000003300ce7308 */ /* 0x0006f00000000800 */
[----:B------:R-:W-:Y:S08]  /*56b0*/  MUFU.EX2 R13, R13 ;  /* 0x0000000d000d7308 */ /* 0x000ff00000000800 */
[----:B------:R-:W3:Y:S01]  /*56c0*/  MUFU.EX2 R9, R55 ;  /* 0x0000003700097308 */ /* 0x000ee20000000800 */
[----:B0-----:R-:W-:Y:S01]  /*56d0*/  MOV R222, R242 ;  /* 0x000000f200de7202 */ /* 0x001fe20000000f00 */
[-C--:B-1----:R-:W-:Y:S01]  /*56e0*/  FMUL R120, R120, R2.reuse ;  /* 0x0000000278787220 */ /* 0x082fe20000400000 */
[-C--:B------:R-:W-:Y:S01]  /*56f0*/  FMUL R121, R121, R2.reuse ;  /* 0x0000000279797220 */ /* 0x080fe20000400000 */
        /* <DEDUP_REMOVED lines=12> */
[----:B------:R-:W-:Y:S01]  /*57c0*/  FMUL R148, R148, R2 ;  /* 0x0000000294947220 */ /* 0x000fe20000400000 */
[-C--:B--2---:R-:W-:Y:S01]  /*57d0*/  FMUL R122, R122, R67.reuse ;  /* 0x000000437a7a7220 */ /* 0x084fe20000400000 */
        /* <DEDUP_REMOVED lines=14> */
[-C--:B----4-:R-:W-:Y:S01]  /*58c0*/  FMUL R88, R88, R84.reuse ;  /* 0x0000005458587220 */ /* 0x090fe20000400000 */
        /* <DEDUP_REMOVED lines=14> */
[-C--:B---3--:R-:W-:Y:S01]  /*59b0*/  FMUL R90, R90, R11.reuse ;  /* 0x0000000b5a5a7220 */ /* 0x088fe20000400000 */
        /* <DEDUP_REMOVED lines=14> */
[----:B------:R-:W-:Y:S01]  /*5aa0*/  FMUL R149, R149, R2 ;  /* 0x0000000295957220 */ /* 0x000fe20000400000 */
[----:B------:R-:W-:Y:S01]  /*5ab0*/  FMUL R151, R151, R67 ;  /* 0x0000004397977220 */ /* 0x000fe20000400000 */
[----:B------:R-:W-:Y:S01]  /*5ac0*/  FMUL R117, R117, R84 ;  /* 0x0000005475757220 */ /* 0x000fe20000400000 */
[----:B------:R-:W-:Y:S01]  /*5ad0*/  FMUL R119, R119, R11 ;  /* 0x0000000b77777220 */ /* 0x000fe20000400000 */
[----:B------:R-:W-:-:S02]  /*5ae0*/  F2FP.BF16.F32.PACK_AB R24, R227, R222 ;  /* 0x000000dee318723e */ /* 0x000fc400000010ff */
[----:B------:R-:W-:Y:S02]  /*5af0*/  F2FP.BF16.F32.PACK_AB R26, R244, R249 ;  /* 0x000000f9f41a723e */ /* 0x000fe400000010ff */
[----:B------:R-:W-:Y:S02]  /*5b00*/  F2FP.BF16.F32.PACK_AB R28, R234, R239 ;  /* 0x000000efea1c723e */ /* 0x000fe400000010ff */
[----:B------:R-:W-:Y:S02]  /*5b10*/  F2FP.BF16.F32.PACK_AB R30, R247, R246 ;  /* 0x000000f6f71e723e */ /* 0x000fe400000010ff */
[----:B------:R-:W-:Y:S02]  /*5b20*/  F2FP.BF16.F32.PACK_AB R32, R251, R250 ;  /* 0x000000fafb20723e */ /* 0x000fe400000010ff */
[----:B------:R-:W-:Y:S02]  /*5b30*/  F2FP.BF16.F32.PACK_AB R34, R5, R4 ;  /* 0x000000040522723e */ /* 0x000fe400000010ff */
        /* <DEDUP_REMOVED lines=25> */
[----:B------:R-:W-:Y:S01]  /*5cd0*/  F2FP.BF16.F32.PACK_AB R55, R9, R13 ;  /* 0x0000000d0937723e */ /* 0x000fe200000010ff */
[----:B------:R-:W-:Y:S06]  /*5ce0*/  BAR.SYNC.DEFER_BLOCKING 0x0 ;  /* 0x0000000000007b1d */ /* 0x000fec0000010000 */
[----:B------:R0:W5:Y:S01]  /*5cf0*/  LDL.LU R242, [R1+0x108] ;  /* 0x0001080001f27983 */ /* 0x0001620000300800 */
[----:B------:R-:W-:Y:S01]  /*5d00*/  FADD R12, R222, R227 ;  /* 0x000000e3de0c7221 */ /* 0x000fe20000000000 */
[----:B------:R-:W-:Y:S02]  /*5d10*/  FADD R223, R226, R223 ;  /* 0x000000dfe2df7221 */ /* 0x000fe40000000000 */
[----:B------:R0:W5:Y:S01]  /*5d20*/  LDL.LU R243, [R1+0x104] ;  /* 0x0001040001f37983 */ /* 0x0001620000300800 */
[----:B------:R-:W-:-:S06]  /*5d30*/  WARPGROUP.ARRIVE ;  /* 0x00000000000079c5 */ /* 0x000fcc0000000000 */
[----:B------:R-:W-:Y:S01]  /*5d40*/  HGMMA.64x64x16.F32.BF16 R120, R24, gdesc[UR12], R120 ;  /* 0x00e0000c18787df0 */ /* 0x000fe20008701878 */
[----:B------:R-:W-:-:S04]  /*5d50*/  FADD R12, R249, R12 ;  /* 0x0000000cf90c7221 */ /* 0x000fc80000000000 */
[----:B------:R-:W-:Y:S01]  /*5d60*/  FADD R12, R244, R12 ;  /* 0x0000000cf40c7221 */ /* 0x000fe20000000000 */
[----:B------:R-:W-:Y:S03]  /*5d70*/  HGMMA.64x64x16.F32.BF16 R120, R28, gdesc[UR8], R120 ;  /* 0x00e000081c787df0 */ /* 0x000fe60008701878 */
[----:B------:R-:W-:-:S04]  /*5d80*/  FADD R12, R239, R12 ;  /* 0x0000000cef0c7221 */ /* 0x000fc80000000000 */
[----:B------:R-:W-:-:S04]  /*5d90*/  FADD R12, R234, R12 ;  /* 0x0000000cea0c7221 */ /* 0x000fc80000000000 */
[----:B------:R-:W-:Y:S01]  /*5da0*/  FADD R12, R246, R12 ;  /* 0x0000000cf60c7221 */ /* 0x000fe20000000000 */
[----:B------:R-:W-:Y:S01]  /*5db0*/  FADD R223, R219, R223 ;  /* 0x000000dfdbdf7221 */ /* 0x000fe20000000000 */
[----:B------:R0:W5:Y:S02]  /*5dc0*/  LDL.LU R246, [R1+0x100] ;  /* 0x0001000001f67983 */ /* 0x0001640000300800 */
        /* <DEDUP_REMOVED lines=9> */
[----:B------:R-:W-:-:S02]  /*5e60*/  FADD R12, R4, R12 ;  /* 0x0000000c040c7221 */ /* 0x000fc40000000000 */
[----:B------:R-:W2:Y:S02]  /*5e70*/  LDL.LU R4, [R1+0xf0] ;  /* 0x0000f00001047983 */ /* 0x000ea40000300800 */
[----:B------:R-:W-:Y:S02]  /*5e80*/  FADD R12, R5, R12 ;  /* 0x0000000c050c7221 */ /* 0x000fe40000000000 */
[----:B------:R-:W3:Y:S02]  /*5e90*/  LDL.LU R5, [R1+0xec] ;  /* 0x0000ec0001057983 */ /* 0x000ee40000300800 */
[----:B------:R-:W-:Y:S01]  /*5ea0*/  FADD R12, R7, R12 ;  /* 0x0000000c070c7221 */ /* 0x000fe20000000000 */
[----:B------:R-:W-:Y:S01]  /*5eb0*/  FADD R223, R57, R223 ;  /* 0x000000df39df7221 */ /* 0x000fe20000000000 */
[----:B------:R-:W4:Y:S02]  /*5ec0*/  LDL.LU R7, [R1+0xe8] ;  /* 0x0000e80001077983 */ /* 0x000f240000300800 */
[----:B------:R-:W-:-:S02]  /*5ed0*/  FADD R12, R8, R12 ;  /* 0x0000000c080c7221 */ /* 0x000fc40000000000 */
[----:B------:R-:W2:Y:S01]  /*5ee0*/  LDL.LU R8, [R1+0xe4] ;  /* 0x0000e40001087983 */ /* 0x000ea20000300800 */
[----:B------:R-:W-:Y:S01]  /*5ef0*/  HGMMA.64x64x16.F32.BF16 R120, R32, gdesc[UR20], R120 ;  /* 0x00e0001420787df0 */ /* 0x000fe20008701878 */
[----:B------:R-:W-:Y:S02]  /*5f00*/  FADD R57, R205, R12 ;  /* 0x0000000ccd397221 */ /* 0x000fe40000000000 */
[----:B------:R-:W3:Y:S01]  /*5f10*/  LDL.LU R205, [R1+0xe0] ;  /* 0x0000e00001cd7983 */ /* 0x000ee20000300800 */
[----:B------:R-:W-:Y:S04]  /*5f20*/  HGMMA.64x64x16.F32.BF16 R120, R36, gdesc[UR24], R120 ;  /* 0x00e0001824787df0 */ /* 0x000fe80008701878 */
[----:B------:R-:W-:Y:S04]  /*5f30*/  HGMMA.64x64x16.F32.BF16 R88, R40, gdesc[UR12], R88 ;  /* 0x00e0000c28587df0 */ /* 0x000fe80008701858 */
[----:B------:R-:W-:Y:S01]  /*5f40*/  HGMMA.64x64x16.F32.BF16 R88, R44, gdesc[UR8], R88 ;  /* 0x00e000082c587df0 */ /* 0x000fe20008701858 */
[----:B------:R-:W-:Y:S01]  /*5f50*/  FADD R85, R85, R86 ;  /* 0x0000005655557221 */ /* 0x000fe20000000000 */
[----:B------:R-:W-:-:S03]  /*5f60*/  FADD R68, R68, R69 ;  /* 0x0000004544447221 */ /* 0x000fc60000000000 */
        /* <DEDUP_REMOVED lines=9> */
[----:B------:R-:W-:Y:S01]  /*6000*/  FADD R68, R74, R68 ;  /* 0x000000444a447221 */ /* 0x000fe20000000000 */
[----:B------:R-:W-:Y:S02]  /*6010*/  FADD R223, R58, R223 ;  /* 0x000000df3adf7221 */ /* 0x000fe40000000000 */
[----:B------:R-:W-:Y:S01]  /*6020*/  FADD R85, R214, R85 ;  /* 0x00000055d6557221 */ /* 0x000fe20000000000 */
[----:B------:R-:W-:Y:S01]  /*6030*/  FADD R68, R75, R68 ;  /* 0x000000444b447221 */ /* 0x000fe20000000000 */
[----:B------:R-:W-:Y:S01]  /*6040*/  HGMMA.64x64x16.F32.BF16 R88, R48, gdesc[UR20], R88 ;  /* 0x00e0001430587df0 */ /* 0x000fe20008701858 */
[----:B------:R-:W-:Y:S01]  /*6050*/  FADD R223, R59, R223 ;  /* 0x000000df3bdf7221 */ /* 0x000fe20000000000 */
[----:B------:R-:W-:Y:S01]  /*6060*/  FADD R85, R215, R85 ;  /* 0x00000055d7557221 */ /* 0x000fe20000000000 */
[----:B------:R-:W-:Y:S02]  /*6070*/  FADD R68, R76, R68 ;  /* 0x000000444c447221 */ /* 0x000fe40000000000 */
[----:B------:R-:W-:Y:S01]  /*6080*/  FADD R223, R60, R223 ;  /* 0x000000df3cdf7221 */ /* 0x000fe20000000000 */
[----:B------:R-:W-:Y:S01]  /*6090*/  FADD R85, R221, R85 ;  /* 0x00000055dd557221 */ /* 0x000fe20000000000 */
[----:B------:R-:W-:-:S02]  /*60a0*/  FADD R68, R77, R68 ;  /* 0x000000444d447221 */ /* 0x000fc40000000000 */
[----:B------:R-:W-:Y:S01]  /*60b0*/  FADD R223, R61, R223 ;  /* 0x000000df3ddf7221 */ /* 0x000fe20000000000 */
[----:B------:R-:W-:Y:S01]  /*60c0*/  FADD R85, R225, R85 ;  /* 0x00000055e1557221 */ /* 0x000fe20000000000 */
[----:B------:R-:W-:Y:S02]  /*60d0*/  FADD R68, R78, R68 ;  /* 0x000000444e447221 */ /* 0x000fe40000000000 */
        /* <DEDUP_REMOVED lines=11> */
[----:B------:R-:W-:Y:S01]  /*6190*/  FADD R68, R83, R68 ;  /* 0x0000004453447221 */ /* 0x000fe20000000000 */
[----:B------:R-:W-:Y:S01]  /*61a0*/  FADD R57, R252, R57 ;  /* 0x00000039fc397221 */ /* 0x000fe20000000000 */
[----:B------:R-:W-:Y:S01]  /*61b0*/  FADD R223, R66, R223 ;  /* 0x000000df42df7221 */ /* 0x000fe20000000000 */
[----:B------:R-:W-:Y:S01]  /*61c0*/  FADD R206, R9, R206 ;  /* 0x000000ce09ce7221 */ /* 0x000fe20000000000 */
[----:B------:R-:W-:-:S02]  /*61d0*/  FADD R68, R3, R68 ;  /* 0x0000004403447221 */ /* 0x000fc40000000000 */
[----:B------:R-:W1:Y:S04]  /*61e0*/  SHFL.BFLY PT, R12, R57, 0x2, 0x1f ;  /* 0x0c401f00390c7f89 */ /* 0x000e6800000e0000 */
[----:B------:R-:W0:Y:S04]  /*61f0*/  SHFL.BFLY PT, R58, R223, 0x2, 0x1f ;  /* 0x0c401f00df3a7f89 */ /* 0x000e2800000e0000 */
[----:B------:R-:W0:Y:S04]  /*6200*/  SHFL.BFLY PT, R59, R206, 0x2, 0x1f ;  /* 0x0c401f00ce3b7f89 */ /* 0x000e2800000e0000 */
[----:B------:R-:W0:Y:S01]  /*6210*/  SHFL.BFLY PT, R9, R68, 0x2, 0x1f ;  /* 0x0c401f0044097f89 */ /* 0x000e2200000e0000 */
[----:B------:R-:W-:Y:S01]  /*6220*/  HGMMA.64x64x16.F32.BF16 R88, R52, gdesc[UR24], R88, gsb0 ;  /* 0x00e0001834587df0 */ /* 0x000fe20008001858 */
[----:B-1----:R-:W-:Y:S01]  /*6230*/  FADD R3, R57, R12 ;  /* 0x0000000c39037221 */ /* 0x002fe20000000000 */
[----:B0-----:R-:W-:Y:S01]  /*6240*/  FADD R58, R223, R58 ;  /* 0x0000003adf3a7221 */ /* 0x001fe20000000000 */
[----:B------:R-:W-:Y:S01]  /*6250*/  FADD R59, R206, R59 ;  /* 0x0000003bce3b7221 */ /* 0x000fe20000000000 */
[----:B------:R-:W-:-:S02]  /*6260*/  FADD R13, R68, R9 ;  /* 0x00000009440d7221 */ /* 0x000fc40000000000 */
[----:B------:R-:W0:Y:S04]  /*6270*/  SHFL.BFLY PT, R12, R3, 0x1, 0x1f ;  /* 0x0c201f00030c7f89 */ /* 0x000e2800000e0000 */
[----:B------:R-:W1:Y:S04]  /*6280*/  SHFL.BFLY PT, R9, R58, 0x1, 0x1f ;  /* 0x0c201f003a097f89 */ /* 0x000e6800000e0000 */
[----:B------:R-:W1:Y:S04]  /*6290*/  SHFL.BFLY PT, R62, R59, 0x1, 0x1f ;  /* 0x0c201f003b3e7f89 */ /* 0x000e6800000e0000 */
[----:B------:R-:W1:Y:S01]  /*62a0*/  SHFL.BFLY PT, R60, R13, 0x1, 0x1f ;  /* 0x0c201f000d3c7f89 */ /* 0x000e6200000e0000 */
[----:B------:R-:W-:-:S04]  /*62b0*/  UIADD3 UR5, UR5, 0x40, URZ ;  /* 0x0000004005057890 */ /* 0x000fc8000fffe03f */
[----:B------:R-:W-:-:S06]  /*62c0*/  UISETP.GE.AND UP0, UPT, UR5, UR44, UPT ;  /* 0x0000002c0500728c */ /* 0x000fcc000bf06270 */
[----:B------:R-:W-:Y:S01]  /*62d0*/  PLOP3.LUT P0, PT, PT, PT, UP0, 0x80, 0x0 ;  /* 0x000000000000781c */ /* 0x000fe20003f0f008 */
[----:B0-----:R-:W-:Y:S01]  /*62e0*/  FADD R57, R3, R12 ;  /* 0x0000000c03397221 */ /* 0x001fe20000000000 */
[----:B------:R-:W-:Y:S01]  /*62f0*/  ULEA UR4, UR7, UR4, 0x6 ;  /* 0x0000000407047291 */ /* 0x000fe2000f8e303f */
[----:B-1----:R-:W-:Y:S01]  /*6300*/  FADD R12, R58, R9 ;  /* 0x000000093a0c7221 */ /* 0x002fe20000000000 */
[----:B------:R-:W-:Y:S01]  /*6310*/  FADD R62, R59, R62 ;  /* 0x0000003e3b3e7221 */ /* 0x000fe20000000000 */
[----:B------:R-:W-:-:S03]  /*6320*/  FADD R9, R13, R60 ;  /* 0x0000003c0d097221 */ /* 0x000fc60000000000 */
[----:B--2---:R-:W-:Y:S01]  /*6330*/  FFMA R8, R11, R8, R62 ;  /* 0x000000080b087223 */ /* 0x004fe2000000003e */
[----:B------:R-:W-:Y:S01]  /*6340*/  FFMA R4, R2, R4, R57 ;  /* 0x0000000402047223 */ /* 0x000fe20000000039 */
[----:B------:R-:W-:Y:S01]  /*6350*/  MOV R11, R6 ;  /* 0x00000006000b7202 */ /* 0x000fe20000000f00 */
[----:B----4-:R-:W-:Y:S01]  /*6360*/  FFMA R7, R84, R7, R9 ;  /* 0x0000000754077223 */ /* 0x010fe20000000009 */
[----:B------:R-:W-:Y:S02]  /*6370*/  IMAD.MOV.U32 R3, RZ, RZ, R6 ;  /* 0x000000ffff037224 */ /* 0x000fe400078e0006 */
[----:B---3--:R-:W-:Y:S01]  /*6380*/  FFMA R5, R67, R5, R12 ;  /* 0x0000000543057223 */ /* 0x008fe2000000000c */
[----:B------:R-:W-:Y:S02]  /*6390*/  LEA R0, R205, R0, 0x6 ;  /* 0x00000000cd007211 */ /* 0x000fe400078e30ff */
[----:B------:R-:W-:Y:S02]  /*63a0*/  MOV R9, R82 ;  /* 0x0000005200097202 */ /* 0x000fe40000000f00 */
[----:B------:R-:W-:-:S02]  /*63b0*/  MOV R6, R56 ;  /* 0x0000003800067202 */ /* 0x000fc40000000f00 */
[----:B------:R-:W-:Y:S01]  /*63c0*/  MOV R2, R10 ;  /* 0x0000000a00027202 */ /* 0x000fe20000000f00 */
[----:B------:R-:W-:Y:S02]  /*63d0*/  WARPGROUP.DEPBAR.LE gsb0, 0x0 ;  /* 0x00008000000079c5 */ /* 0x000fe40000010000 */
[----:B------:R-:W-:Y:S05]  /*63e0*/  @!P0 BRA `(.L_x_1) ;  /* 0xffffffc800788947 */ /* 0x000fea000383ffff */
.L_x_0:
[----:B------:R-:W0:Y:S01]  /*63f0*/  S2R R2, SR_TID.X ;  /* 0x0000000000027919 */ /* 0x000e220000002100 */
[----:B------:R-:W-:Y:S01]  /*6400*/  MOV R69, R8 ;  /* 0x0000000800457202 */ /* 0x000fe20000000f00 */
[----:B------:R-:W-:Y:S02]  /*6410*/  IMAD.MOV.U32 R22, RZ, RZ, R7 ;  /* 0x000000ffff167224 */ /* 0x000fe400078e0007 */
[----:B------:R-:W-:Y:S01]  /*6420*/  FMUL R7, R116, 0.25 ;  /* 0x3e80000074077820 */ /* 0x000fe20000400000 */
[----:B------:R-:W-:Y:S01]  /*6430*/  FMUL R8, R115, 0.25 ;  /* 0x3e80000073087820 */ /* 0x000fe20000400000 */
[----:B------:R-:W-:Y:S01]  /*6440*/  FSETP.GT.AND P3, PT, |R69|, 8.50705917302346158658e+37, PT ;  /* 0x7e8000004500780b */ /* 0x000fe20003f64200 */
[----:B------:R-:W-:Y:S01]  /*6450*/  FMUL R15, R102, 0.25 ;  /* 0x3e800000660f7820 */ /* 0x000fe20000400000 */
[----:B------:R-:W-:Y:S01]  /*6460*/  FSETP.GT.AND P1, PT, |R22|, 8.50705917302346158658e+37, PT ;  /* 0x7e8000001600780b */ /* 0x000fe20003f24200 */
[----:B------:R-:W-:Y:S01]  /*6470*/  BAR.SYNC.DEFER_BLOCKING 0x0 ;  /* 0x0000000000007b1d */ /* 0x000fe20000010000 */
[----:B------:R-:W-:Y:S01]  /*6480*/  FSEL R115, R8, R115, P3 ;  /* 0x0000007308737208 */ /* 0x000fe20001800000 */
[----:B------:R-:W-:Y:S01]  /*6490*/  FMUL R8, R103, 0.25 ;  /* 0x3e80000067087820 */ /* 0x000fe20000400000 */
[----:B------:R-:W-:Y:S01]  /*64a0*/  FSEL R35, R7, R116, P1 ;  /* 0x0000007407237208 */ /* 0x000fe20000800000 */
[----:B------:R-:W-:Y:S01]  /*64b0*/  FMUL R7, R108, 0.25 ;  /* 0x3e8000006c077820 */ /* 0x000fe20000400000 */
[----:B------:R-:W-:Y:S01]  /*64c0*/  MOV R50, R5 ;  /* 0x0000000500327202 */ /* 0x000fe20000000f00 */
[----:B------:R-:W-:Y:S01]  /*64d0*/  FMUL R5, R88, 0.25 ;  /* 0x3e80000058057820 */ /* 0x000fe20000400000 */
[----:B------:R-:W-:Y:S01]  /*64e0*/  FSEL R103, R8, R103, P3 ;  /* 0x0000006708677208 */ /* 0x000fe20001800000 */
        /* <DEDUP_REMOVED lines=9> */
[----:B------:R-:W-:Y:S01]  /*6580*/  FSETP.GT.AND P2, PT, |R50|, 8.50705917302346158658e+37, PT ;  /* 0x7e8000003200780b */ /* 0x000fe20003f44200 */
[----:B------:R-:W1:Y:S01]  /*6590*/  S2R R206, SR_TID.X ;  /* 0x0000000000ce7919 */ /* 0x000e620000002100 */
[----:B------:R-:W-:Y:S01]  /*65a0*/  FSEL R113, R8, R113, P1 ;  /* 0x0000007108717208 */ /* 0x000fe20000800000 */
[----:B------:R-:W-:Y:S01]  /*65b0*/  FMUL R8, R105, 0.25 ;  /* 0x3e80000069087820 */ /* 0x000fe20000400000 */
[----:B------:R-:W-:Y:S01]  /*65c0*/  FSEL R53, R7, R150, P2 ;  /* 0x0000009607357208 */ /* 0x000fe20001000000 */
[----:B------:R-:W-:Y:S01]  /*65d0*/  FMUL R7, R142, 0.25 ;  /* 0x3e8000008e077820 */ /* 0x000fe20000400000 */
[----:B------:R-:W-:Y:S01]  /*65e0*/  FSEL R55, R5, R146, P2 ;  /* 0x0000009205377208 */ /* 0x000fe20001000000 */
[C---:B0-----:R-:W-:Y:S01]  /*65f0*/  IMAD.SHL.U32 R12, R2.reuse, 0x4, RZ ;  /* 0x00000004020c7824 */ /* 0x041fe200078e00ff */
[----:B------:R-:W-:Y:S01]  /*6600*/  SHF.L.U32 R6, R2, 0x6, RZ ;  /* 0x0000000602067819 */ /* 0x000fe200000006ff */
[----:B------:R-:W-:Y:S01]  /*6610*/  FMUL R5, R134, 0.25 ;  /* 0x3e80000086057820 */ /* 0x000fe20000400000 */
[----:B------:R-:W-:Y:S01]  /*6620*/  SHF.L.U32 R3, R2, 0x3, RZ ;  /* 0x0000000302037819 */ /* 0x000fe200000006ff */
[----:B------:R-:W0:Y:S01]  /*6630*/  S2R R204, SR_CTAID.X ;  /* 0x0000000000cc7919 */ /* 0x000e220000002500 */
[----:B------:R-:W-:Y:S01]  /*6640*/  LOP3.LUT R9, R6, 0x400, RZ, 0xc0, !PT ;  /* 0x0000040006097812 */ /* 0x000fe200078ec0ff */
[----:B------:R-:W2:Y:S01]  /*6650*/  LDC R173, c[0x0][0x278] ;  /* 0x00009e00ffad7b82 */ /* 0x000ea20000000800 */
[----:B------:R-:W-:Y:S01]  /*6660*/  LOP3.LUT R13, R12, 0x1c0, RZ, 0xc0, !PT ;  /* 0x000001c00c0d7812 */ /* 0x000fe200078ec0ff */
[----:B------:R-:W-:Y:S01]  /*6670*/  ULDC.64 UR4, c[0x0][0x270] ;  /* 0x00009c0000047ab9 */ /* 0x000fe20000000a00 */
[----:B------:R-:W-:Y:S01]  /*6680*/  LOP3.LUT R6, R3, 0x38, RZ, 0xc0, !PT ;  /* 0x0000003803067812 */ /* 0x000fe200078ec0ff */
[----:B------:R-:W-:Y:S01]  /*6690*/  UIMAD UR4, UR16, UR4, URZ ;  /* 0x00000004100472a4 */ /* 0x000fe2000f8e023f */
[----:B------:R-:W-:-:S02]  /*66a0*/  SHF.L.U32 R0, R2, 0x4, RZ ;  /* 0x0000000402007819 */ /* 0x000fc400000006ff */
[----:B------:R-:W-:Y:S01]  /*66b0*/  IADD3 R13, R13, UR17, R6 ;  /* 0x000000110d0d7c10 */ /* 0x000fe2000fffe006 */
[----:B------:R-:W-:Y:S01]  /*66c0*/  FMUL R6, R119, 0.25 ;  /* 0x3e80000077067820 */ /* 0x000fe20000400000 */
[----:B------:R-:W-:Y:S02]  /*66d0*/  LOP3.LUT R0, R0, 0xf0, RZ, 0xc0, !PT ;  /* 0x000000f000007812 */ /* 0x000fe400078ec0ff */
[----:B------:R-:W-:Y:S01]  /*66e0*/  MOV R71, R4 ;  /* 0x0000000400477202 */ /* 0x000fe20000000f00 */
[----:B------:R-:W-:Y:S01]  /*66f0*/  FMUL R4, R149, 0.25 ;  /* 0x3e80000095047820 */ /* 0x000fe20000400000 */
[----:B------:R-:W-:Y:S01]  /*6700*/  FSEL R119, R6, R119, P3 ;  /* 0x0000007706777208 */ /* 0x000fe20001800000 */
[----:B------:R-:W-:Y:S01]  /*6710*/  FMUL R6, R107, 0.25 ;  /* 0x3e8000006b067820 */ /* 0x000fe20000400000 */
[----:B------:R-:W-:Y:S01]  /*6720*/  IADD3 R0, R9, UR17, R0 ;  /* 0x0000001109007c10 */ /* 0x000fe2000fffe000 */
        /* <DEDUP_REMOVED lines=18> */
[----:B--2---:R-:W-:Y:S01]  /*6850*/  IMAD R79, R173, 0x12, RZ ;  /* 0x00000012ad4f7824 */ /* 0x004fe200078e02ff */
        /* <DEDUP_REMOVED lines=18> */
[----:B------:R-:W-:Y:S01]  /*6980*/  SHF.R.U32.HI R12, RZ, 0x1, R2 ;  /* 0x00000001ff0c7819 */ /* 0x000fe20000011602 */
[----:B------:R-:W-:Y:S01]  /*6990*/  IMAD R85, R173, 0x14, RZ ;  /* 0x00000014ad557824 */ /* 0x000fe200078e02ff */
        /* <DEDUP_REMOVED lines=14> */
[----:B------:R-:W-:Y:S01]  /*6a80*/  LOP3.LUT R3, R3, 0x300, RZ, 0xc0, !PT ;  /* 0x0000030003037812 */ /* 0x000fe200078ec0ff */
[C---:B------:R-:W-:Y:S01]  /*6a90*/  IMAD R81, R173.reuse, 0x13, RZ ;  /* 0x00000013ad517824 */ /* 0x040fe200078e02ff */
[----:B------:R-:W-:Y:S01]  /*6aa0*/  LOP3.LUT R12, R12, 0x4, RZ, 0xc0, !PT ;  /* 0x000000040c0c7812 */ /* 0x000fe200078ec0ff */
        /* <DEDUP_REMOVED lines=11> */
[----:B------:R-:W-:Y:S01]  /*6b60*/  IADD3 R3, R3, R0, RZ ;  /* 0x0000000003037210 */ /* 0x000fe20007ffe0ff */
[----:B------:R-:W-:Y:S01]  /*6b70*/  IMAD R155, R173, 0x30, RZ ;  /* 0x00000030ad9b7824 */ /* 0x000fe200078e02ff */
[----:B------:R-:W-:Y:S01]  /*6b80*/  FSEL R139, R8, R139, P2 ;  /* 0x0000008b088b7208 */ /* 0x000fe20001000000 */
[----:B------:R-:W-:Y:S01]  /*6b90*/  FMUL R8, R131, 0.25 ;  /* 0x3e80000083087820 */ /* 0x000fe20000400000 */
[----:B------:R-:W-:Y:S01]  /*6ba0*/  IADD3 R0, R12, R13, RZ ;  /* 0x0000000d0c007210 */ /* 0x000fe20007ffe0ff */
        /* <DEDUP_REMOVED lines=10> */
[----:B------:R-:W-:Y:S01]  /*6c50*/  FMUL R4, R71, 8388608 ;  /* 0x4b00000047047820 */ /* 0x000fe20000400000 */
[----:B------:R-:W-:Y:S01]  /*6c60*/  FSEL R131, R8, R131, P2 ;  /* 0x0000008308837208 */ /* 0x000fe20001000000 */
[----:B------:R-:W-:Y:S01]  /*6c70*/  FMUL R5, R50, 8388608 ;  /* 0x4b00000032057820 */ /* 0x000fe20000400000 */
[----:B------:R-:W-:Y:S01]  /*6c80*/  FSEL R29, R13, R114, P3 ;  /* 0x000000720d1d7208 */ /* 0x000fe20001800000 */
[----:B------:R-:W-:Y:S01]  /*6c90*/  FMUL R8, R129, 0.25 ;  /* 0x3e80000081087820 */ /* 0x000fe20000400000 */
[----:B------:R-:W-:Y:S01]  /*6ca0*/  FSETP.GEU.AND P4, PT, R71, 1.175494350822287508e-38, PT ;  /* 0x008000004700780b */ /* 0x000fe20003f8e000 */
[----:B------:R-:W-:Y:S01]  /*6cb0*/  FMUL R13, R106, 0.25 ;  /* 0x3e8000006a0d7820 */ /* 0x000fe20000400000 */
[----:B------:R-:W-:Y:S01]  /*6cc0*/  FSETP.GEU.AND P6, PT, R50, 1.175494350822287508e-38, PT ;  /* 0x008000003200780b */ /* 0x000fe20003fce000 */
[----:B------:R-:W-:Y:S01]  /*6cd0*/  IMAD R125, R173, 0x28, RZ ;  /* 0x00000028ad7d7824 */ /* 0x000fe200078e02ff */
[----:B------:R-:W-:Y:S01]  /*6ce0*/  FSEL R59, R9, R138, P2 ;  /* 0x0000008a093b7208 */ /* 0x000fe20001000000 */
[----:B------:R-:W-:Y:S01]  /*6cf0*/  FMUL R9, R140, 0.25 ;  /* 0x3e8000008c097820 */ /* 0x000fe20000400000 */
[----:B------:R-:W-:Y:S01]  /*6d00*/  FSEL R72, R6, R121, P0 ;  /* 0x0000007906487208 */ /* 0x000fe20000000000 */
[----:B------:R-:W-:Y:S01]  /*6d10*/  IMAD R121, R173, 0x26, RZ ;  /* 0x00000026ad797824 */ /* 0x000fe200078e02ff */
[----:B------:R-:W-:Y:S01]  /*6d20*/  FSEL R111, R12, R111, P3 ;  /* 0x0000006f0c6f7208 */ /* 0x000fe20001800000 */
[----:B------:R-:W-:Y:S01]  /*6d30*/  FMUL R12, R91, 0.25 ;  /* 0x3e8000005b0c7820 */ /* 0x000fe20000400000 */
[----:B------:R-:W-:Y:S01]  /*6d40*/  FSEL R124, R7, R124, P0 ;  /* 0x0000007c077c7208 */ /* 0x000fe20000000000 */
[----:B------:R-:W-:Y:S01]  /*6d50*/  FMUL R7, R22, 8388608 ;  /* 0x4b00000016077820 */ /* 0x000fe20000400000 */
[----:B------:R-:W-:Y:S01]  /*6d60*/  FSEL R73, R4, R71, !P4 ;  /* 0x0000004704497208 */ /* 0x000fe20006000000 */
[----:B------:R-:W-:Y:S01]  /*6d70*/  IMAD R163, R173, 0x34, RZ ;  /* 0x00000034ada37824 */ /* 0x000fe200078e02ff */
[----:B------:R-:W-:Y:S01]  /*6d80*/  FSEL R75, R5, R50, !P6 ;  /* 0x00000032054b7208 */ /* 0x000fe20007000000 */
[C---:B------:R-:W-:Y:S01]  /*6d90*/  IMAD R159, R173.reuse, 0x32, RZ ;  /* 0x00000032ad9f7824 */ /* 0x040fe200078e02ff */
[----:B------:R-:W-:Y:S01]  /*6da0*/  FSEL R6, RZ, -23, P6 ;  /* 0xc1b80000ff067808 */ /* 0x000fe20003000000 */
[----:B------:R-:W-:Y:S01]  /*6db0*/  IMAD R167, R173, 0x36, RZ ;  /* 0x00000036ada77824 */ /* 0x000fe200078e02ff */
[----:B------:R-:W-:Y:S01]  /*6dc0*/  FSEL R74, R8, R129, P0 ;  /* 0x00000081084a7208 */ /* 0x000fe20000000000 */
[C---:B------:R-:W-:Y:S01]  /*6dd0*/  FMUL R8, R69.reuse, 8388608 ;  /* 0x4b00000045087820 */ /* 0x040fe20000400000 */
[----:B------:R-:W-:Y:S01]  /*6de0*/  FSETP.GEU.AND P6, PT, |R69|, 1.175494350822287508e-38, PT ;  /* 0x008000004500780b */ /* 0x000fe20003fce200 */
[----:B------:R-:W-:Y:S01]  /*6df0*/  IMAD R129, R173, 0x2a, RZ ;  /* 0x0000002aad817824 */ /* 0x000fe200078e02ff */
[----:B------:R-:W-:Y:S01]  /*6e00*/  FSEL R27, R13, R106, P3 ;  /* 0x0000006a0d1b7208 */ /* 0x000fe20001800000 */
[----:B------:R-:W-:Y:S01]  /*6e10*/  FMUL R13, R94, 0.25 ;  /* 0x3e8000005e0d7820 */ /* 0x000fe20000400000 */
[----:B------:R-:W-:Y:S01]  /*6e20*/  FSETP.GEU.AND P5, PT, R22, 1.175494350822287508e-38, PT ;  /* 0x008000001600780b */ /* 0x000fe20003fae000 */
[C---:B------:R-:W-:Y:S01]  /*6e30*/  IMAD R171, R173.reuse, 0x38, RZ ;  /* 0x00000038adab7824 */ /* 0x040fe200078e02ff */
[----:B------:R-:W-:Y:S01]  /*6e40*/  FSEL R4, RZ, -23, P4 ;  /* 0xc1b80000ff047808 */ /* 0x000fe20002000000 */
[----:B------:R-:W-:Y:S01]  /*6e50*/  IMAD R83, R173, 0x3c, RZ ;  /* 0x0000003cad537824 */ /* 0x000fe200078e02ff */
[----:B------:R-:W-:Y:S01]  /*6e60*/  FSETP.GEU.AND P4, PT, R69, 1.175494350822287508e-38, PT ;  /* 0x008000004500780b */ /* 0x000fe20003f8e000 */
[----:B------:R-:W-:Y:S01]  /*6e70*/  IMAD R175, R173, 0x42, RZ ;  /* 0x00000042adaf7824 */ /* 0x000fe200078e02ff */
[----:B------:R-:W-:Y:S01]  /*6e80*/  FSEL R140, R9, R140, P0 ;  /* 0x0000008c098c7208 */ /* 0x000fe20000000000 */
[----:B------:R-:W-:Y:S01]  /*6e90*/  FMUL R9, R120, 0.25 ;  /* 0x3e80000078097820 */ /* 0x000fe20000400000 */
[----:B------:R-:W-:Y:S01]  /*6ea0*/  IADD3 R5, R73, -0x3f3504f3, RZ ;  /* 0xc0cafb0d49057810 */ /* 0x000fe20007ffe0ff */
[----:B------:R-:W-:Y:S01]  /*6eb0*/  @!P6 FMUL R119, R119, 16777216 ;  /* 0x4b8000007777e820 */ /* 0x000fe20000400000 */
[----:B------:R-:W-:Y:S01]  /*6ec0*/  FSEL R91, R12, R91, P3 ;  /* 0x0000005b0c5b7208 */ /* 0x000fe20001800000 */
[----:B------:R-:W-:Y:S01]  /*6ed0*/  FMUL R12, R101, 0.25 ;  /* 0x3e800000650c7820 */ /* 0x000fe20000400000 */
[----:B------:R-:W-:Y:S01]  /*6ee0*/  FSEL R84, R7, R22, !P5 ;  /* 0x0000001607547208 */ /* 0x000fe20006800000 */
[----:B------:R-:W-:Y:S01]  /*6ef0*/  @!P6 FMUL R33, R33, 16777216 ;  /* 0x4b8000002121e820 */ /* 0x000fe20000400000 */
[----:B------:R-:W-:Y:S01]  /*6f00*/  FSEL R77, R8, R69, !P4 ;  /* 0x00000045084d7208 */ /* 0x000fe20006000000 */
[----:B------:R-:W-:Y:S01]  /*6f10*/  @P3 FMUL R69, R69, 0.25 ;  /* 0x3e80000045453820 */ /* 0x000fe20000400000 */
[----:B------:R-:W-:Y:S01]  /*6f20*/  FSEL R45, R13, R94, P3 ;  /* 0x0000005e0d2d7208 */ /* 0x000fe20001800000 */
[----:B------:R-:W-:Y:S01]  /*6f30*/  FMUL R13, R90, 0.25 ;  /* 0x3e8000005a0d7820 */ /* 0x000fe20000400000 */
[----:B------:R-:W-:Y:S01]  /*6f40*/  LOP3.LUT R8, R5, 0xff800000, RZ, 0xc0, !PT ;  /* 0xff80000005087812 */ /* 0x000fe200078ec0ff */
[----:B------:R-:W-:Y:S01]  /*6f50*/  @!P6 FMUL R69, R69, 16777216 ;  /* 0x4b8000004545e820 */ /* 0x000fe20000400000 */
[----:B------:R-:W-:Y:S01]  /*6f60*/  FSEL R120, R9, R120, P0 ;  /* 0x0000007809787208 */ /* 0x000fe20000000000 */
[----:B------:R-:W-:Y:S01]  /*6f70*/  VIADD R9, R84, 0xc0cafb0d ;  /* 0xc0cafb0d54097836 */ /* 0x000fe20000000000 */
[----:B------:R-:W-:Y:S01]  /*6f80*/  FSEL R101, R12, R101, P1 ;  /* 0x000000650c657208 */ /* 0x000fe20000800000 */
[----:B------:R-:W-:Y:S01]  /*6f90*/  FMUL R12, R147, 0.25 ;  /* 0x3e800000930c7820 */ /* 0x000fe20000400000 */
[----:B------:R-:W-:Y:S01]  /*6fa0*/  I2FP.F32.S32 R5, R8 ;  /* 0x0000000800057245 */ /* 0x000fe20000201400 */
[----:B------:R-:W-:Y:S01]  /*6fb0*/  @!P6 FMUL R115, R115, 16777216 ;  /* 0x4b8000007373e820 */ /* 0x000fe20000400000 */
[----:B------:R-:W-:Y:S01]  /*6fc0*/  FSEL R49, R13, R90, P3 ;  /* 0x0000005a0d317208 */ /* 0x000fe20001800000 */
[----:B------:R-:W-:Y:S01]  /*6fd0*/  FMUL R13, R92, 0.25 ;  /* 0x3e8000005c0d7820 */ /* 0x000fe20000400000 */
[----:B------:R-:W-:Y:S01]  /*6fe0*/  FSEL R37, R15, R102, P3 ;  /* 0x000000660f257208 */ /* 0x000fe20001800000 */
[----:B------:R-:W-:Y:S01]  /*6ff0*/  @!P6 FMUL R29, R29, 16777216 ;  /* 0x4b8000001d1de820 */ /* 0x000fe20000400000 */
[----:B------:R-:W-:Y:S01]  /*7000*/  LOP3.LUT R15, R9, 0xff800000, RZ, 0xc0, !PT ;  /* 0xff800000090f7812 */ /* 0x000fe200078ec0ff */
[----:B------:R-:W-:Y:S01]  /*7010*/  FFMA.FTZ R9, R5, 1.1920928955078125e-07, R4 ;  /* 0x3400000005097823 */ /* 0x000fe20000010004 */
[----:B------:R-:W-:Y:S01]  /*7020*/  FSEL R147, R12, R147, P2 ;  /* 0x000000930c937208 */ /* 0x000fe20001000000 */
[----:B------:R-:W2:Y:S01]  /*7030*/  MUFU.RCP R4, R69 ;  /* 0x0000004500047308 */ /* 0x000ea20000001000 */
[----:B------:R-:W-:Y:S01]  /*7040*/  FMUL R12, R127, 0.25 ;  /* 0x3e8000007f0c7820 */ /* 0x000fe20000400000 */
[C---:B------:R-:W-:Y:S01]  /*7050*/  FSETP.GEU.AND P3, PT, |R22|.reuse, 1.175494350822287508e-38, PT ;  /* 0x008000001600780b */ /* 0x040fe20003f6e200 */
[----:B------:R-:W-:Y:S01]  /*7060*/  @P1 FMUL R22, R22, 0.25 ;  /* 0x3e80000016161820 */ /* 0x000fe20000400000 */
[----:B------:R-:W-:Y:S01]  /*7070*/  FSEL R47, R13, R92, P1 ;  /* 0x0000005c0d2f7208 */ /* 0x000fe20000800000 */
[----:B------:R-:W-:Y:S01]  /*7080*/  @!P6 FMUL R111, R111, 16777216 ;  /* 0x4b8000006f6fe820 */ /* 0x000fe20000400000 */
[----:B------:R-:W-:Y:S01]  /*7090*/  IADD3 R7, R75, -0x3f3504f3, RZ ;  /* 0xc0cafb0d4b077810 */ /* 0x000fe20007ffe0ff */
[----:B------:R-:W-:Y:S01]  /*70a0*/  @!P6 FMUL R25, R25, 16777216 ;  /* 0x4b8000001919e820 */ /* 0x000fe20000400000 */
[----:B------:R-:W-:Y:S01]  /*70b0*/  IADD3 R13, R77, -0x3f3504f3, RZ ;  /* 0xc0cafb0d4d0d7810 */ /* 0x000fe20007ffe0ff */
[----:B------:R-:W-:Y:S01]  /*70c0*/  @!P6 FMUL R107, R107, 16777216 ;  /* 0x4b8000006b6be820 */ /* 0x000fe20000400000 */
[----:B------:R-:W-:Y:S01]  /*70d0*/  FSEL R127, R12, R127, P2 ;  /* 0x0000007f0c7f7208 */ /* 0x000fe20001000000 */
[----:B------:R-:W-:Y:S01]  /*70e0*/  @!P6 FMUL R27, R27, 16777216 ;  /* 0x4b8000001b1be820 */ /* 0x000fe20000400000 */
[----:B------:R-:W-:Y:S01]  /*70f0*/  LOP3.LUT R12, R7, 0xff800000, RZ, 0xc0, !PT ;  /* 0xff800000070c7812 */ /* 0x000fe200078ec0ff */
[----:B------:R-:W-:Y:S01]  /*7100*/  @!P6 FMUL R103, R103, 16777216 ;  /* 0x4b8000006767e820 */ /* 0x000fe20000400000 */
[----:B------:R-:W-:Y:S01]  /*7110*/  LOP3.LUT R18, R13, 0xff800000, RZ, 0xc0, !PT ;  /* 0xff8000000d127812 */ /* 0x000fe200078ec0ff */
[----:B------:R-:W-:Y:S01]  /*7120*/  @!P6 FMUL R37, R37, 16777216 ;  /* 0x4b8000002525e820 */ /* 0x000fe20000400000 */
[----:B------:R-:W-:Y:S01]  /*7130*/  FSEL R16, RZ, -23, P4 ;  /* 0xc1b80000ff107808 */ /* 0x000fe20002000000 */
[----:B------:R-:W-:Y:S01]  /*7140*/  @!P6 FMUL R99, R99, 16777216 ;  /* 0x4b8000006363e820 */ /* 0x000fe20000400000 */
[----:B------:R-:W-:Y:S01]  /*7150*/  I2FP.F32.S32 R7, R12 ;  /* 0x0000000c00077245 */ /* 0x000fe20000201400 */
[----:B------:R-:W-:Y:S01]  /*7160*/  @!P6 FMUL R41, R41, 16777216 ;  /* 0x4b8000002929e820 */ /* 0x000fe20000400000 */
[----:B------:R-:W-:Y:S01]  /*7170*/  I2FP.F32.S32 R19, R18 ;  /* 0x0000001200137245 */ /* 0x000fe20000201400 */
[----:B------:R-:W-:Y:S01]  /*7180*/  @!P6 FMUL R95, R95, 16777216 ;  /* 0x4b8000005f5fe820 */ /* 0x000fe20000400000 */
[----:B------:R-:W-:Y:S01]  /*7190*/  @!P6 FMUL R45, R45, 16777216 ;  /* 0x4b8000002d2de820 */ /* 0x000fe20000400000 */
[----:B------:R-:W-:Y:S01]  /*71a0*/  @!P6 FMUL R91, R91, 16777216 ;  /* 0x4b8000005b5be820 */ /* 0x000fe20000400000 */
[----:B------:R-:W-:Y:S01]  /*71b0*/  @!P6 FMUL R49, R49, 16777216 ;  /* 0x4b8000003131e820 */ /* 0x000fe20000400000 */
[----:B------:R-:W-:Y:S01]  /*71c0*/  @!P3 FMUL R22, R22, 16777216 ;  /* 0x4b8000001616b820 */ /* 0x000fe20000400000 */
[----:B------:R-:W-:Y:S01]  /*71d0*/  FFMA.FTZ R13, R7, 1.1920928955078125e-07, R6 ;  /* 0x34000000070d7823 */ /* 0x000fe20000010006 */
[----:B------:R-:W-:Y:S01]  /*71e0*/  FFMA.FTZ R16, R19, 1.1920928955078125e-07, R16 ;  /* 0x3400000013107823 */ /* 0x000fe20000010010 */
[----:B------:R-:W-:Y:S01]  /*71f0*/  FSETP.GEU.AND P1, PT, |R50|, 1.175494350822287508e-38, PT ;  /* 0x008000003200780b */ /* 0x000fe20003f2e200 */
[C---:B--2---:R-:W-:Y:S01]  /*7200*/  FMUL R32, R4.reuse, R119 ;  /* 0x0000007704207220 */ /* 0x044fe20000400000 */
[C---:B------:R-:W-:Y:S01]  /*7210*/  FMUL R33, R4.reuse, R33 ;  /* 0x0000002104217220 */ /* 0x040fe20000400000 */
        /* <DEDUP_REMOVED lines=13> */
[----:B------:R-:W-:Y:S01]  /*72f0*/  FMUL R36, R4, R49 ;  /* 0x0000003104247220 */ /* 0x000fe20000400000 */
[----:B------:R-:W-:Y:S01]  /*7300*/  @P2 FMUL R50, R50, 0.25 ;  /* 0x3e80000032322820 */ /* 0x000fe20000400000 */
[----:B------:R-:W2:Y:S01]  /*7310*/  MUFU.RCP R4, R22 ;  /* 0x0000001600047308 */ /* 0x000ea20000001000 */
[C---:B------:R-:W-:Y:S01]  /*7320*/  FSETP.GEU.AND P2, PT, |R71|.reuse, 1.175494350822287508e-38, PT ;  /* 0x008000004700780b */ /* 0x040fe20003f4e200 */
[----:B------:R-:W-:Y:S01]  /*7330*/  @P0 FMUL R71, R71, 0.25 ;  /* 0x3e80000047470820 */ /* 0x000fe20000400000 */
[----:B------:R-:W-:Y:S01]  /*7340*/  FSEL R14, RZ, -23, P5 ;  /* 0xc1b80000ff0e7808 */ /* 0x000fe20002800000 */
[----:B------:R-:W-:Y:S01]  /*7350*/  @!P3 FMUL R117, R117, 16777216 ;  /* 0x4b8000007575b820 */ /* 0x000fe20000400000 */
[----:B------:R-:W-:Y:S01]  /*7360*/  I2FP.F32.S32 R17, R15 ;  /* 0x0000000f00117245 */ /* 0x000fe20000201400 */
[----:B------:R-:W-:Y:S01]  /*7370*/  @!P3 FMUL R35, R35, 16777216 ;  /* 0x4b8000002323b820 */ /* 0x000fe20000400000 */
        /* <DEDUP_REMOVED lines=16> */
[----:B------:R-:W-:Y:S01]  /*7480*/  FFMA.FTZ R14, R17, 1.1920928955078125e-07, R14 ;  /* 0x34000000110e7823 */ /* 0x000fe2000001000e */
        /* <DEDUP_REMOVED lines=16> */
[----:B------:R-:W2:Y:S01]  /*7590*/  MUFU.RCP R17, R71 ;  /* 0x0000004700117308 */ /* 0x000ea20000001000 */
[----:B------:R-:W-:Y:S01]  /*75a0*/  @!P2 FMUL R72, R72, 16777216 ;  /* 0x4b8000004848a820 */ /* 0x000fe20000400000 */
[----:B------:R-:W-:Y:S01]  /*75b0*/  @!P2 FMUL R120, R120, 16777216 ;  /* 0x4b8000007878a820 */ /* 0x000fe20000400000 */
[----:B------:R-:W-:Y:S01]  /*75c0*/  @!P1 FMUL R123, R123, 16777216 ;  /* 0x4b8000007b7b9820 */ /* 0x000fe20000400000 */
[----:B------:R-:W-:Y:S01]  /*75d0*/  @!P1 FMUL R67, R67, 16777216 ;  /* 0x4b80000043439820 */ /* 0x000fe20000400000 */
[----:B------:R-:W-:Y:S01]  /*75e0*/  @!P1 FMUL R151, R151, 16777216 ;  /* 0x4b80000097979820 */ /* 0x000fe20000400000 */
[----:B------:R-:W-:Y:S01]  /*75f0*/  @!P1 FMUL R53, R53, 16777216 ;  /* 0x4b80000035359820 */ /* 0x000fe20000400000 */
[----:B------:R-:W-:Y:S01]  /*7600*/  @!P1 FMUL R147, R147, 16777216 ;  /* 0x4b80000093939820 */ /* 0x000fe20000400000 */
[----:B------:R-:W3:Y:S01]  /*7610*/  MUFU.RCP R4, R50 ;  /* 0x0000003200047308 */ /* 0x000ee20000001000 */
        /* <DEDUP_REMOVED lines=11> */
[C---:B--2---:R-:W-:Y:S01]  /*76d0*/  FMUL R23, R17.reuse, R72 ;  /* 0x0000004811177220 */ /* 0x044fe20000400000 */
[----:B------:R-:W-:Y:S01]  /*76e0*/  FMUL R120, R17, R120 ;  /* 0x0000007811787220 */ /* 0x000fe20000400000 */
[----:B------:R-:W-:Y:S01]  /*76f0*/  @!P2 FMUL R52, R52, 16777216 ;  /* 0x4b8000003434a820 */ /* 0x000fe20000400000 */
[----:B------:R-:W-:Y:S01]  /*7700*/  @!P2 FMUL R148, R148, 16777216 ;  /* 0x4b8000009494a820 */ /* 0x000fe20000400000 */
[----:B------:R-:W-:Y:S01]  /*7710*/  @!P2 FMUL R58, R58, 16777216 ;  /* 0x4b8000003a3aa820 */ /* 0x000fe20000400000 */
[C---:B---3--:R-:W-:Y:S01]  /*7720*/  FMUL R5, R4.reuse, R123 ;  /* 0x0000007b04057220 */ /* 0x048fe20000400000 */
[----:B------:R-:W-:Y:S01]  /*7730*/  FMUL R80, R4, R67 ;  /* 0x0000004304507220 */ /* 0x000fe20000400000 */
        /* <DEDUP_REMOVED lines=11> */
[----:B------:R-:W-:Y:S01]  /*77f0*/  IADD3 R8, R73, -R8, RZ ;  /* 0x8000000849087210 */ /* 0x000fe20007ffe0ff */
        /* <DEDUP_REMOVED lines=14> */
[----:B------:R-:W-:Y:S01]  /*78e0*/  F2FP.BF16.F32.PACK_AB R4, R23, R120 ;  /* 0x000000781704723e */ /* 0x000fe200000010ff */
[----:B------:R-:W-:Y:S01]  /*78f0*/  IMAD.IADD R15, R84, 0x1, -R15 ;  /* 0x00000001540f7824 */ /* 0x000fe200078e0a0f */
[----:B------:R-:W-:Y:S01]  /*7900*/  F2FP.BF16.F32.PACK_AB R5, R5, R80 ;  /* 0x000000500505723e */ /* 0x000fe200000010ff */
[C---:B------:R-:W-:Y:S01]  /*7910*/  FMUL R52, R17.reuse, R52 ;  /* 0x0000003411347220 */ /* 0x040fe20000400000 */
[----:B------:R-:W-:Y:S01]  /*7920*/  F2FP.BF16.F32.PACK_AB R6, R6, R51 ;  /* 0x000000330606723e */ /* 0x000fe200000010ff */
[----:B------:R-:W-:Y:S01]  /*7930*/  FMUL R39, R17, R148 ;  /* 0x0000009411277220 */ /* 0x000fe20000400000 */
[----:B------:R-:W-:Y:S01]  /*7940*/  F2FP.BF16.F32.PACK_AB R7, R7, R36 ;  /* 0x000000240707723e */ /* 0x000fe200000010ff */
        /* <DEDUP_REMOVED lines=12> */
[----:B------:R-:W-:Y:S01]  /*7a10*/  MOV R17, 0x3dc6b27f ;  /* 0x3dc6b27f00117802 */ /* 0x000fe20000000f00 */
[----:B------:R-:W-:Y:S01]  /*7a20*/  FADD R8, R8, -1 ;  /* 0xbf80000008087421 */ /* 0x000fe20000000000 */
[----:B------:R-:W-:Y:S01]  /*7a30*/  FADD R15, R15, -1 ;  /* 0xbf8000000f0f7421 */ /* 0x000fe20000000000 */
[----:B------:R2:W-:Y:S01]  /*7a40*/  STSM.16.M88.4 [R3], R4 ;  /* 0x0000000403007844 */ /* 0x0005e20000000200 */
[----:B------:R-:W-:Y:S01]  /*7a50*/  IADD3 R12, R75, -R12, RZ ;  /* 0x8000000c4b0c7210 */ /* 0x000fe20007ffe0ff */
[----:B------:R-:W-:Y:S01]  /*7a60*/  IMAD R53, R173, 0x6, RZ ;  /* 0x00000006ad357824 */ /* 0x000fe200078e02ff */
[----:B------:R-:W-:Y:S01]  /*7a70*/  IADD3 R18, R77, -R18, RZ ;  /* 0x800000124d127210 */ /* 0x000fe20007ffe0ff */
[----:B------:R-:W-:Y:S01]  /*7a80*/  IMAD R63, R173, 0xa, RZ ;  /* 0x0000000aad3f7824 */ /* 0x000fe200078e02ff */
[----:B------:R-:W-:Y:S01]  /*7a90*/  ISETP.GE.U32.AND P5, PT, R84, 0x7f800000, PT ;  /* 0x7f8000005400780c */ /* 0x000fe20003fa6070 */
[----:B------:R-:W-:Y:S01]  /*7aa0*/  FADD R12, R12, -1 ;  /* 0xbf8000000c0c7421 */ /* 0x000fe20000000000 */
[----:B------:R-:W-:Y:S01]  /*7ab0*/  ISETP.GE.U32.AND P0, PT, R73, 0x7f800000, PT ;  /* 0x7f8000004900780c */ /* 0x000fe20003f06070 */
[----:B------:R-:W-:Y:S01]  /*7ac0*/  FADD R18, R18, -1 ;  /* 0xbf80000012127421 */ /* 0x000fe20000000000 */
[----:B------:R-:W-:Y:S01]  /*7ad0*/  ISETP.GE.U32.AND P1, PT, R75, 0x7f800000, PT ;  /* 0x7f8000004b00780c */ /* 0x000fe20003f26070 */
[----:B------:R-:W-:Y:S01]  /*7ae0*/  IMAD R51, R173, 0x5, RZ ;  /* 0x00000005ad337824 */ /* 0x000fe200078e02ff */
[----:B------:R-:W-:Y:S01]  /*7af0*/  ISETP.GE.U32.AND P4, PT, R77, 0x7f800000, PT ;  /* 0x7f8000004d00780c */ /* 0x000fe20003f86070 */
[----:B------:R-:W-:Y:S01]  /*7b00*/  IMAD.SHL.U32 R59, R173, 0x8, RZ ;  /* 0x00000008ad3b7824 */ /* 0x000fe200078e00ff */
[----:B------:R-:W-:Y:S01]  /*7b10*/  F2FP.BF16.F32.PACK_AB R19, R19, R20 ;  /* 0x000000141313723e */ /* 0x000fe200000010ff */
[----:B------:R-:W-:Y:S01]  /*7b20*/  IMAD R55, R173, 0x7, RZ ;  /* 0x00000007ad377824 */ /* 0x000fe200078e02ff */
[----:B------:R-:W-:Y:S01]  /*7b30*/  F2FP.BF16.F32.PACK_AB R21, R21, R72 ;  /* 0x000000481515723e */ /* 0x000fe200000010ff */
[-C--:B--2---:R-:W-:Y:S01]  /*7b40*/  FFMA.FTZ R5, R8, R17.reuse, -0.16845393180847167969 ;  /* 0xbe2c7f3008057423 */ /* 0x084fe20000010011 */
[CC--:B------:R-:W-:Y:S01]  /*7b50*/  FFMA.FTZ R4, R15.reuse, R17.reuse, -0.16845393180847167969 ;  /* 0xbe2c7f300f047423 */ /* 0x0c0fe20000010011 */
[-C--:B------:R-:W-:Y:S01]  /*7b60*/  FFMA.FTZ R7, R12, R17.reuse, -0.16845393180847167969 ;  /* 0xbe2c7f300c077423 */ /* 0x080fe20000010011 */
[----:B------:R-:W-:Y:S01]  /*7b70*/  FFMA.FTZ R17, R18, R17, -0.16845393180847167969 ;  /* 0xbe2c7f3012117423 */ /* 0x000fe20000010011 */
[----:B------:R-:W-:Y:S01]  /*7b80*/  FFMA.FTZ R5, R8, R5, 0.1716887056827545166 ;  /* 0x3e2fcf2a08057423 */ /* 0x000fe20000010005 */
[C---:B------:R-:W-:Y:S01]  /*7b90*/  FFMA.FTZ R4, R15.reuse, R4, 0.1716887056827545166 ;  /* 0x3e2fcf2a0f047423 */ /* 0x040fe20000010004 */
[----:B------:R-:W-:Y:S01]  /*7ba0*/  FFMA.FTZ R7, R12, R7, 0.1716887056827545166 ;  /* 0x3e2fcf2a0c077423 */ /* 0x000fe20000010007 */
[----:B------:R-:W-:Y:S01]  /*7bb0*/  FFMA.FTZ R17, R18, R17, 0.1716887056827545166 ;  /* 0x3e2fcf2a12117423 */ /* 0x000fe20000010011 */
[----:B------:R-:W-:Y:S01]  /*7bc0*/  FFMA.FTZ R5, R8, R5, -0.17900948226451873779 ;  /* 0xbe374e4308057423 */ /* 0x000fe20000010005 */
[C---:B------:R-:W-:Y:S01]  /*7bd0*/  FFMA.FTZ R4, R15.reuse, R4, -0.17900948226451873779 ;  /* 0xbe374e430f047423 */ /* 0x040fe20000010004 */
[----:B------:R-:W-:Y:S01]  /*7be0*/  FFMA.FTZ R7, R12, R7, -0.17900948226451873779 ;  /* 0xbe374e430c077423 */ /* 0x000fe20000010007 */
[----:B------:R-:W-:Y:S01]  /*7bf0*/  FFMA.FTZ R17, R18, R17, -0.17900948226451873779 ;  /* 0xbe374e4312117423 */ /* 0x000fe20000010011 */
[----:B------:R-:W-:Y:S01]  /*7c00*/  FFMA.FTZ R5, R8, R5, 0.20512372255325317383 ;  /* 0x3e520bf408057423 */ /* 0x000fe20000010005 */
[C---:B------:R-:W-:Y:S01]  /*7c10*/  FFMA.FTZ R4, R15.reuse, R4, 0.20512372255325317383 ;  /* 0x3e520bf40f047423 */ /* 0x040fe20000010004 */
[----:B------:R-:W-:Y:S01]  /*7c20*/  FFMA.FTZ R7, R12, R7, 0.20512372255325317383 ;  /* 0x3e520bf40c077423 */ /* 0x000fe20000010007 */
[----:B------:R-:W-:Y:S01]  /*7c30*/  FFMA.FTZ R17, R18, R17, 0.20512372255325317383 ;  /* 0x3e520bf412117423 */ /* 0x000fe20000010011 */
[----:B------:R-:W-:Y:S01]  /*7c40*/  FFMA.FTZ R5, R8, R5, -0.24046532809734344482 ;  /* 0xbe763c8b08057423 */ /* 0x000fe20000010005 */
[C---:B------:R-:W-:Y:S01]  /*7c50*/  FFMA.FTZ R4, R15.reuse, R4, -0.24046532809734344482 ;  /* 0xbe763c8b0f047423 */ /* 0x040fe20000010004 */
[----:B------:R-:W-:Y:S01]  /*7c60*/  FFMA.FTZ R7, R12, R7, -0.24046532809734344482 ;  /* 0xbe763c8b0c077423 */ /* 0x000fe20000010007 */
[----:B------:R-:W-:Y:S01]  /*7c70*/  FFMA.FTZ R17, R18, R17, -0.24046532809734344482 ;  /* 0xbe763c8b12117423 */ /* 0x000fe20000010011 */
[----:B------:R-:W-:Y:S01]  /*7c80*/  FFMA.FTZ R5, R8, R5, 0.28857114911079406738 ;  /* 0x3e93bf9908057423 */ /* 0x000fe20000010005 */
[C---:B------:R-:W-:Y:S01]  /*7c90*/  FFMA.FTZ R4, R15.reuse, R4, 0.28857114911079406738 ;  /* 0x3e93bf990f047423 */ /* 0x040fe20000010004 */
[----:B------:R-:W-:Y:S01]  /*7ca0*/  FFMA.FTZ R7, R12, R7, 0.28857114911079406738 ;  /* 0x3e93bf990c077423 */ /* 0x000fe20000010007 */
[----:B------:R-:W-:Y:S01]  /*7cb0*/  FFMA.FTZ R17, R18, R17, 0.28857114911079406738 ;  /* 0x3e93bf9912117423 */ /* 0x000fe20000010011 */
[----:B------:R-:W-:Y:S01]  /*7cc0*/  FFMA.FTZ R5, R8, R5, -0.36067417263984680176 ;  /* 0xbeb8aa4908057423 */ /* 0x000fe20000010005 */
[C---:B------:R-:W-:Y:S01]  /*7cd0*/  FFMA.FTZ R4, R15.reuse, R4, -0.36067417263984680176 ;  /* 0xbeb8aa490f047423 */ /* 0x040fe20000010004 */
[----:B------:R-:W-:Y:S01]  /*7ce0*/  FFMA.FTZ R7, R12, R7, -0.36067417263984680176 ;  /* 0xbeb8aa490c077423 */ /* 0x000fe20000010007 */
[----:B------:R-:W-:Y:S01]  /*7cf0*/  FFMA.FTZ R17, R18, R17, -0.36067417263984680176 ;  /* 0xbeb8aa4912117423 */ /* 0x000fe20000010011 */
[----:B------:R-:W-:Y:S01]  /*7d00*/  FFMA.FTZ R5, R8, R5, 0.48089820146560668945 ;  /* 0x3ef6384a08057423 */ /* 0x000fe20000010005 */
[C---:B------:R-:W-:Y:S01]  /*7d10*/  FFMA.FTZ R4, R15.reuse, R4, 0.48089820146560668945 ;  /* 0x3ef6384a0f047423 */ /* 0x040fe20000010004 */
[----:B------:R-:W-:Y:S01]  /*7d20*/  FFMA.FTZ R7, R12, R7, 0.48089820146560668945 ;  /* 0x3ef6384a0c077423 */ /* 0x000fe20000010007 */
[----:B------:R-:W-:Y:S01]  /*7d30*/  FFMA.FTZ R17, R18, R17, 0.48089820146560668945 ;  /* 0x3ef6384a12117423 */ /* 0x000fe20000010011 */
[----:B------:R-:W-:Y:S01]  /*7d40*/  FFMA.FTZ R5, R8, R5, -0.72134751081466674805 ;  /* 0xbf38aa3b08057423 */ /* 0x000fe20000010005 */
[C---:B------:R-:W-:Y:S01]  /*7d50*/  FFMA.FTZ R4, R15.reuse, R4, -0.72134751081466674805 ;  /* 0xbf38aa3b0f047423 */ /* 0x040fe20000010004 */
[----:B------:R-:W-:Y:S01]  /*7d60*/  FFMA.FTZ R7, R12, R7, -0.72134751081466674805 ;  /* 0xbf38aa3b0c077423 */ /* 0x000fe20000010007 */
[----:B------:R-:W-:Y:S01]  /*7d70*/  FFMA.FTZ R17, R18, R17, -0.72134751081466674805 ;  /* 0xbf38aa3b12117423 */ /* 0x000fe20000010011 */
[----:B------:R-:W-:Y:S01]  /*7d80*/  FMUL R5, R8, R5 ;  /* 0x0000000508057220 */ /* 0x000fe20000400000 */
[C---:B------:R-:W-:Y:S01]  /*7d90*/  FMUL R4, R15.reuse, R4 ;  /* 0x000000040f047220 */ /* 0x040fe20000400000 */
[----:B------:R-:W-:Y:S01]  /*7da0*/  FMUL R7, R12, R7 ;  /* 0x000000070c077220 */ /* 0x000fe20000400000 */
[----:B------:R-:W-:Y:S01]  /*7db0*/  FMUL R17, R18, R17 ;  /* 0x0000001112117220 */ /* 0x000fe20000400000 */
[----:B------:R-:W-:Y:S01]  /*7dc0*/  FMUL R5, R8, R5 ;  /* 0x0000000508057220 */ /* 0x000fe20000400000 */
[C---:B------:R-:W-:Y:S01]  /*7dd0*/  FMUL R4, R15.reuse, R4 ;  /* 0x000000040f047220 */ /* 0x040fe20000400000 */
[----:B------:R-:W-:Y:S01]  /*7de0*/  FMUL R7, R12, R7 ;  /* 0x000000070c077220 */ /* 0x000fe20000400000 */
[----:B------:R-:W-:Y:S01]  /*7df0*/  FMUL R17, R18, R17 ;  /* 0x0000001112117220 */ /* 0x000fe20000400000 */
[----:B------:R-:W-:Y:S01]  /*7e00*/  FFMA.FTZ R8, R8, 1.4426950216293334961, R5 ;  /* 0x3fb8aa3b08087823 */ /* 0x000fe20000010005 */
[----:B------:R-:W-:Y:S01]  /*7e10*/  FFMA.FTZ R15, R15, 1.4426950216293334961, R4 ;  /* 0x3fb8aa3b0f0f7823 */ /* 0x000fe20000010004 */
[----:B------:R-:W-:Y:S01]  /*7e20*/  @P5 MOV R5, 0x7f800000 ;  /* 0x7f80000000055802 */ /* 0x000fe20000000f00 */
[----:B------:R-:W-:Y:S01]  /*7e30*/  FFMA.FTZ R17, R18, 1.4426950216293334961, R17 ;  /* 0x3fb8aa3b12117823 */ /* 0x000fe20000010011 */
[----:B------:R-:W-:Y:S01]  /*7e40*/  @P0 MOV R4, 0x7f800000 ;  /* 0x7f80000000040802 */ /* 0x000fe20000000f00 */
[----:B------:R-:W-:Y:S01]  /*7e50*/  FADD R36, R14, R15 ;  /* 0x0000000f0e247221 */ /* 0x000fe20000000000 */
[----:B------:R-:W-:Y:S01]  /*7e60*/  FADD R8, R9, R8 ;  /* 0x0000000809087221 */ /* 0x000fe20000000000 */
[----:B------:R-:W-:Y:S01]  /*7e70*/  @P5 FFMA.FTZ R36, R84, R5, +INF ;  /* 0x7f80000054245423 */ /* 0x000fe20000010005 */
[----:B------:R-:W-:Y:S01]  /*7e80*/  LOP3.LUT R5, R2, 0x7f, RZ, 0xc0, !PT ;  /* 0x0000007f02057812 */ /* 0x000fe200078ec0ff */
[----:B------:R-:W-:Y:S01]  /*7e90*/  @P0 FFMA.FTZ R8, R73, R4, +INF ;  /* 0x7f80000049080423 */ /* 0x000fe20000010004 */
[----:B------:R-:W-:Y:S01]  /*7ea0*/  FFMA.FTZ R12, R12, 1.4426950216293334961, R7 ;  /* 0x3fb8aa3b0c0c7823 */ /* 0x000fe20000010007 */
[----:B------:R-:W-:Y:S01]  /*7eb0*/  @P1 MOV R6, 0x7f800000 ;  /* 0x7f80000000061802 */ /* 0x000fe20000000f00 */
[----:B------:R-:W-:Y:S01]  /*7ec0*/  @P4 IMAD.MOV.U32 R4, RZ, RZ, 0x7f800000 ;  /* 0x7f800000ff044424 */ /* 0x000fe200078e00ff */
[----:B------:R-:W-:Y:S01]  /*7ed0*/  F2FP.BF16.F32.PACK_AB R18, R93, R38 ;  /* 0x000000265d12723e */ /* 0x000fe200000010ff */
[----:B------:R-:W-:Y:S01]  /*7ee0*/  FADD R9, R13, R12 ;  /* 0x0000000c0d097221 */ /* 0x000fe20000000000 */
[----:B------:R-:W-:Y:S01]  /*7ef0*/  LEA R38, R5, UR17, 0x4 ;  /* 0x0000001105267c11 */ /* 0x000fe2000f8e20ff */
[----:B------:R-:W-:Y:S01]  /*7f00*/  BAR.SYNC.DEFER_BLOCKING 0x0 ;  /* 0x0000000000007b1d */ /* 0x000fe20000010000 */
[----:B------:R-:W-:Y:S01]  /*7f10*/  FADD R37, R16, R17 ;  /* 0x0000001110257221 */ /* 0x000fe20000000000 */
[----:B------:R-:W-:Y:S01]  /*7f20*/  @P1 FFMA.FTZ R9, R75, R6, +INF ;  /* 0x7f8000004b091423 */ /* 0x000fe20000010006 */
[----:B------:R-:W-:Y:S01]  /*7f30*/  @P4 FFMA.FTZ R37, R77, R4, +INF ;  /* 0x7f8000004d254423 */ /* 0x000fe20000010004 */
[----:B------:R-:W-:Y:S01]  /*7f40*/  F2FP.BF16.F32.PACK_AB R16, R78, R47 ;  /* 0x0000002f4e10723e */ /* 0x000fe200000010ff */
[----:B------:R-:W-:Y:S01]  /*7f50*/  IMAD R89, R173, 0x16, RZ ;  /* 0x00000016ad597824 */ /* 0x000fe200078e02ff */
[----:B------:R-:W-:Y:S01]  /*7f60*/  F2FP.BF16.F32.PACK_AB R17, R127, R76 ;  /* 0x0000004c7f11723e */ /* 0x000fe200000010ff */
[C---:B------:R-:W-:Y:S01]  /*7f70*/  IMAD R61, R173.reuse, 0x9, RZ ;  /* 0x00000009ad3d7824 */ /* 0x040fe200078e02ff */
[----:B------:R-:W-:Y:S01]  /*7f80*/  F2FP.BF16.F32.PACK_AB R72, R70, R23 ;  /* 0x000000174648723e */ /* 0x000fe200000010ff */
[C---:B------:R-:W-:Y:S01]  /*7f90*/  IMAD R93, R173.reuse, 0x18, RZ ;  /* 0x00000018ad5d7824 */ /* 0x040fe200078e02ff */
[----:B------:R-:W-:Y:S01]  /*7fa0*/  F2FP.BF16.F32.PACK_AB R20, R74, R45 ;  /* 0x0000002d4a14723e */ /* 0x000fe200000010ff */
[C---:B------:R-:W-:Y:S01]  /*7fb0*/  IMAD R97, R173.reuse, 0x1a, RZ ;  /* 0x0000001aad617824 */ /* 0x040fe200078e02ff */
[----:B------:R-:W-:Y:S01]  /*7fc0*/  F2FP.BF16.F32.PACK_AB R22, R22, R43 ;  /* 0x0000002b1616723e */ /* 0x000fe200000010ff */
[----:B------:R-:W-:Y:S01]  /*7fd0*/  IMAD R117, R173, 0x24, RZ ;  /* 0x00000024ad757824 */ /* 0x000fe200078e02ff */
[----:B------:R-:W-:Y:S01]  /*7fe0*/  F2FP.BF16.F32.PACK_AB R23, R99, R48 ;  /* 0x000000306317723e */ /* 0x000fe200000010ff */
[----:B------:R-:W-:Y:S01]  /*7ff0*/  IMAD R91, R173, 0x17, RZ ;  /* 0x00000017ad5b7824 */ /* 0x000fe200078e02ff */
[----:B------:R-:W-:Y:S01]  /*8000*/  FSETP.NEU.AND P3, PT, R73, RZ, PT ;  /* 0x000000ff4900720b */ /* 0x000fe20003f6d000 */
[----:B------:R-:W2:Y:S01]  /*8010*/  LDC.64 R48, c[0x0][0x228] ;  /* 0x00008a00ff307b82 */ /* 0x000ea20000000a00 */
[----:B------:R-:W-:Y:S01]  /*8020*/  FSETP.NEU.AND P2, PT, R75, RZ, PT ;  /* 0x000000ff4b00720b */ /* 0x000fe20003f4d000 */
[----:B------:R-:W-:Y:S01]  /*8030*/  IMAD R95, R173, 0x19, RZ ;  /* 0x00000019ad5f7824 */ /* 0x000fe200078e02ff */
[----:B------:R-:W-:Y:S01]  /*8040*/  F2FP.BF16.F32.PACK_AB R73, R135, R68 ;  /* 0x000000448749723e */ /* 0x000fe200000010ff */
[----:B------:R-:W-:Y:S01]  /*8050*/  IMAD R135, R173, 0x2c, RZ ;  /* 0x0000002cad877824 */ /* 0x000fe200078e02ff */
[----:B------:R-:W-:Y:S01]  /*8060*/  F2FP.BF16.F32.PACK_AB R74, R101, R46 ;  /* 0x0000002e654a723e */ /* 0x000fe200000010ff */
[----:B------:R-:W-:Y:S01]  /*8070*/  IMAD R101, R173, 0x1c, RZ ;  /* 0x0000001cad657824 */ /* 0x000fe200078e02ff */
[----:B------:R-:W3:Y:S01]  /*8080*/  LDS.128 R4, [R38] ;  /* 0x0000000026047984 */ /* 0x000ee20000000c00 */
[----:B------:R-:W-:Y:S01]  /*8090*/  F2FP.BF16.F32.PACK_AB R75, R103, R44 ;  /* 0x0000002c674b723e */ /* 0x000fe200000010ff */
[----:B------:R-:W-:Y:S01]  /*80a0*/  IMAD R99, R173, 0x1b, RZ ;  /* 0x0000001bad637824 */ /* 0x000fe200078e02ff */
[----:B------:R-:W-:Y:S01]  /*80b0*/  F2FP.BF16.F32.PACK_AB R44, R66, R41 ;  /* 0x00000029422c723e */ /* 0x000fe200000010ff */
[----:B------:R-:W-:Y:S01]  /*80c0*/  BAR.SYNC.DEFER_BLOCKING 0x0 ;  /* 0x0000000000007b1d */ /* 0x000fe20000010000 */
[----:B------:R-:W-:Y:S01]  /*80d0*/  F2FP.BF16.F32.PACK_AB R45, R139, R64 ;  /* 0x000000408b2d723e */ /* 0x000fe200000010ff */
[----:B------:R-:W-:Y:S01]  /*80e0*/  IMAD R103, R173, 0x1d, RZ ;  /* 0x0000001dad677824 */ /* 0x000fe200078e02ff */
[----:B------:R-:W-:Y:S01]  /*80f0*/  F2FP.BF16.F32.PACK_AB R46, R105, R42 ;  /* 0x0000002a692e723e */ /* 0x000fe200000010ff */
[----:B------:R-:W-:Y:S01]  /*8100*/  IMAD R105, R173, 0x1e, RZ ;  /* 0x0000001ead697824 */ /* 0x000fe200078e02ff */
[----:B------:R-:W-:Y:S01]  /*8110*/  F2FP.BF16.F32.PACK_AB R47, R107, R40 ;  /* 0x000000286b2f723e */ /* 0x000fe200000010ff */
[C---:B------:R-:W-:Y:S01]  /*8120*/  IMAD R107, R173.reuse, 0x1f, RZ ;  /* 0x0000001fad6b7824 */ /* 0x040fe200078e02ff */
        /* <DEDUP_REMOVED lines=8> */
[----:B-1----:R-:W-:Y:S01]  /*81b0*/  LOP3.LUT R206, R206, 0x7f, RZ, 0xc0, !PT ;  /* 0x0000007fcece7812 */ /* 0x002fe200078ec0ff */
[C---:B------:R-:W-:Y:S01]  /*81c0*/  IMAD R181, R173.reuse, 0x48, RZ ;  /* 0x00000048adb57824 */ /* 0x040fe200078e02ff */
[----:B------:R-:W-:Y:S01]  /*81d0*/  F2FP.BF16.F32.PACK_AB R70, R34, R35 ;  /* 0x000000232246723e */ /* 0x000fe200000010ff */
[C---:B------:R-:W-:Y:S01]  /*81e0*/  IMAD R115, R173.reuse, 0x23, RZ ;  /* 0x00000023ad737824 */ /* 0x040fe200078e02ff */
[----:B0-----:R-:W-:Y:S01]  /*81f0*/  LEA R204, R204, R206, 0x7 ;  /* 0x000000cecccc7211 */ /* 0x001fe200078e38ff */
[C---:B------:R-:W-:Y:S01]  /*8200*/  IMAD R185, R173.reuse, 0x4c, RZ ;  /* 0x0000004cadb97824 */ /* 0x040fe200078e02ff */
[----:B------:R-:W-:Y:S01]  /*8210*/  F2FP.BF16.F32.PACK_AB R71, R32, R33 ;  /* 0x000000212047723e */ /* 0x000fe200000010ff */
[----:B------:R-:W-:Y:S01]  /*8220*/  IMAD R183, R173, 0x4a, RZ ;  /* 0x0000004aadb77824 */ /* 0x000fe200078e02ff */
[----:B------:R-:W-:Y:S01]  /*8230*/  F2FP.BF16.F32.PACK_AB R68, R52, R39 ;  /* 0x000000273444723e */ /* 0x000fe200000010ff */
[----:B------:R-:W-:Y:S01]  /*8240*/  STSM.16.M88.4 [R3], R16 ;  /* 0x0000001003007844 */ /* 0x000fe20000000200 */
[----:B------:R-:W-:Y:S01]  /*8250*/  IMAD R41, R204, UR5, RZ ;  /* 0x00000005cc297c24 */ /* 0x000fe2000f8e02ff */
[----:B------:R-:W-:Y:S01]  /*8260*/  USHF.L.U32 UR5, UR4, 0x1, URZ ;  /* 0x0000000104057899 */ /* 0x000fe2000800063f */
[----:B------:R-:W-:Y:S01]  /*8270*/  F2FP.BF16.F32.PACK_AB R69, R151, R50 ;  /* 0x000000329745723e */ /* 0x000fe200000010ff */
[----:B------:R-:W-:Y:S01]  /*8280*/  BAR.SYNC.DEFER_BLOCKING 0x0 ;  /* 0x0000000000007b1d */ /* 0x000fe20000010000 */
[C---:B------:R-:W-:Y:S01]  /*8290*/  IMAD.HI R42, R41.reuse, 0x2, RZ ;  /* 0x00000002292a7827 */ /* 0x040fe200078e02ff */
[----:B------:R-:W-:-:S02]  /*82a0*/  SHF.L.U32 R43, R41, 0x1, RZ ;  /* 0x00000001292b7819 */ /* 0x000fc400000006ff */
[----:B------:R-:W-:Y:S01]  /*82b0*/  FSETP.NEU.AND P0, PT, R77, RZ, PT ;  /* 0x000000ff4d00720b */ /* 0x000fe20003f0d000 */
[----:B------:R-:W-:Y:S01]  /*82c0*/  IMAD R77, R173, 0x11, RZ ;  /* 0x00000011ad4d7824 */ /* 0x000fe200078e02ff */
[----:B--2---:R-:W-:Y:S01]  /*82d0*/  IADD3 R40, P4, P5, R43, UR5, R48 ;  /* 0x000000052b287c10 */ /* 0x004fe2000fd9e030 */
[----:B------:R-:W-:Y:S01]  /*82e0*/  UIMAD.WIDE UR4, UR4, 0x2, URZ ;  /* 0x00000002040478a5 */ /* 0x000fe2000f8e023f */
[----:B------:R-:W-:Y:S01]  /*82f0*/  FSETP.NEU.AND P1, PT, R84, RZ, PT ;  /* 0x000000ff5400720b */ /* 0x000fe20003f2d000 */
[C---:B------:R-:W-:Y:S01]  /*8300*/  IMAD R187, R173.reuse, 0x4e, RZ ;  /* 0x0000004eadbb7824 */ /* 0x040fe200078e02ff */
[C---:B------:R-:W-:Y:S01]  /*8310*/  SHF.L.U32 R109, R173.reuse, 0x5, RZ ;  /* 0x00000005ad6d7819 */ /* 0x040fe200000006ff */
[----:B------:R-:W-:Y:S01]  /*8320*/  IMAD R119, R173, 0x25, RZ ;  /* 0x00000025ad777824 */ /* 0x000fe200078e02ff */
[----:B------:R-:W-:Y:S01]  /*8330*/  FSEL R9, R9, -INF , P2 ;  /* 0xff80000009097808 */ /* 0x000fe20001000000 */
[C---:B------:R-:W-:Y:S01]  /*8340*/  IMAD R191, R173.reuse, 0x52, RZ ;  /* 0x00000052adbf7824 */ /* 0x040fe200078e02ff */
[----:B------:R-:W-:Y:S01]  /*8350*/  IADD3.X R41, R42, UR5, R49, P4, P5 ;  /* 0x000000052a297c10 */ /* 0x000fe2000a7ea431 */
[C---:B------:R-:W-:Y:S01]  /*8360*/  IMAD R123, R173.reuse, 0x27, RZ ;  /* 0x00000027ad7b7824 */ /* 0x040fe200078e02ff */
[C---:B------:R-:W-:Y:S01]  /*8370*/  SHF.L.U32 R49, R173.reuse, 0x2, RZ ;  /* 0x00000002ad317819 */ /* 0x040fe200000006ff */
[C---:B------:R-:W-:Y:S01]  /*8380*/  IMAD R189, R173.reuse, 0x50, RZ ;  /* 0x00000050adbd7824 */ /* 0x040fe200078e02ff */
[----:B------:R-:W-:Y:S01]  /*8390*/  FSEL R36, R36, -INF , P1 ;  /* 0xff80000024247808 */ /* 0x000fe20000800000 */
[----:B------:R-:W-:Y:S01]  /*83a0*/  IMAD R193, R173, 0x54, RZ ;  /* 0x00000054adc17824 */ /* 0x000fe200078e02ff */
[----:B------:R-:W-:Y:S01]  /*83b0*/  FSEL R37, R37, -INF , P0 ;  /* 0xff80000025257808 */ /* 0x000fe20000000000 */
[C---:B------:R-:W-:Y:S01]  /*83c0*/  IMAD R127, R173.reuse, 0x29, RZ ;  /* 0x00000029ad7f7824 */ /* 0x040fe200078e02ff */
[----:B------:R-:W-:Y:S01]  /*83d0*/  SHF.L.U32 R2, R2, 0x1, RZ ;  /* 0x0000000102027819 */ /* 0x000fe200000006ff */
[C---:B------:R-:W-:Y:S01]  /*83e0*/  IMAD R197, R173.reuse, 0x58, RZ ;  /* 0x00000058adc57824 */ /* 0x040fe200078e02ff */
[----:B------:R-:W-:Y:S01]  /*83f0*/  LDS.128 R12, [R38] ;  /* 0x00000000260c7984 */ /* 0x000fe20000000c00 */
[----:B------:R-:W-:-:S02]  /*8400*/  IMAD R195, R173, 0x56, RZ ;  /* 0x00000056adc37824 */ /* 0x000fc400078e02ff */
[----:B------:R-:W-:Y:S01]  /*8410*/  FFMA R9, R9, 0.69314718246459960938, R56 ;  /* 0x3f31721809097823 */ /* 0x000fe20000000038 */
[C---:B------:R-:W-:Y:S01]  /*8420*/  IMAD R199, R173.reuse, 0x5a, RZ ;  /* 0x0000005aadc77824 */ /* 0x040fe200078e02ff */
[----:B------:R-:W-:Y:S01]  /*8430*/  BAR.SYNC.DEFER_BLOCKING 0x0 ;  /* 0x0000000000007b1d */ /* 0x000fe20000010000 */
[C---:B------:R-:W-:Y:S02]  /*8440*/  IMAD R131, R173.reuse, 0x2b, RZ ;  /* 0x0000002bad837824 */ /* 0x040fe400078e02ff */
[----:B------:R-:W-:Y:S01]  /*8450*/  FFMA R36, R36, 0.69314718246459960938, R11 ;  /* 0x3f31721824247823 */ /* 0x000fe2000000000b */
[----:B------:R-:W-:Y:S02]  /*8460*/  IMAD R203, R173, 0x5e, RZ ;  /* 0x0000005eadcb7824 */ /* 0x000fe400078e02ff */
[----:B------:R-:W-:Y:S01]  /*8470*/  FFMA R37, R37, 0.69314718246459960938, R82 ;  /* 0x3f31721825257823 */ /* 0x000fe20000000052 */
[C---:B------:R-:W-:Y:S01]  /*8480*/  IMAD R141, R173.reuse, 0x2d, RZ ;  /* 0x0000002dad8d7824 */ /* 0x040fe200078e02ff */
[----:B------:R-:W-:Y:S01]  /*8490*/  ULDC UR4, c[0x0][0x27c] ;  /* 0x00009f0000047ab9 */ /* 0x000fe20000000800 */
[C---:B------:R-:W-:Y:S01]  /*84a0*/  IMAD R201, R173.reuse, 0x5c, RZ ;  /* 0x0000005cadc97824 */ /* 0x040fe200078e02ff */
[----:B------:R-:W-:Y:S01]  /*84b0*/  UIMAD UR4, UR16, UR4, URZ ;  /* 0x00000004100472a4 */ /* 0x000fe2000f8e023f */
[----:B------:R-:W-:-:S02]  /*84c0*/  IMAD R205, R173, 0x60, RZ ;  /* 0x00000060adcd7824 */ /* 0x000fc400078e02ff */
[C---:B------:R-:W-:Y:S01]  /*84d0*/  IMAD R153, R173.reuse, 0x2f, RZ ;  /* 0x0000002fad997824 */ /* 0x040fe200078e02ff */
[----:B------:R-:W-:Y:S01]  /*84e0*/  USHF.L.U32 UR7, UR4, 0x2, URZ ;  /* 0x0000000204077899 */ /* 0x000fe2000800063f */
[C---:B------:R-:W-:Y:S01]  /*84f0*/  IMAD R209, R173.reuse, 0x64, RZ ;  /* 0x00000064add17824 */ /* 0x040fe200078e02ff */
[----:B------:R-:W-:Y:S01]  /*8500*/  UIMAD.WIDE UR4, UR4, 0x4, URZ ;  /* 0x00000004040478a5 */ /* 0x000fe2000f8e023f */
[C---:B------:R-:W-:Y:S02]  /*8510*/  IMAD R207, R173.reuse, 0x62, RZ ;  /* 0x00000062adcf7824 */ /* 0x040fe400078e02ff */
[C---:B------:R-:W-:Y:S02]  /*8520*/  IMAD R211, R173.reuse, 0x66, RZ ;  /* 0x00000066add37824 */ /* 0x040fe400078e02ff */
[C---:B------:R-:W-:Y:S02]  /*8530*/  IMAD R157, R173.reuse, 0x31, RZ ;  /* 0x00000031ad9d7824 */ /* 0x040fe400078e02ff */
[----:B------:R-:W-:-:S02]  /*8540*/  IMAD R215, R173, 0x6a, RZ ;  /* 0x0000006aadd77824 */ /* 0x000fc400078e02ff */
[C---:B------:R-:W-:Y:S01]  /*8550*/  IMAD R161, R173.reuse, 0x33, RZ ;  /* 0x00000033ada17824 */ /* 0x040fe200078e02ff */
[----:B------:R-:W-:Y:S01]  /*8560*/  STSM.16.M88.4 [R3], R20 ;  /* 0x0000001403007844 */ /* 0x000fe20000000200 */
[C---:B------:R-:W-:Y:S02]  /*8570*/  IMAD R213, R173.reuse, 0x68, RZ ;  /* 0x00000068add57824 */ /* 0x040fe400078e02ff */
[C---:B------:R-:W-:Y:S01]  /*8580*/  IMAD R217, R173.reuse, 0x6c, RZ ;  /* 0x0000006cadd97824 */ /* 0x040fe200078e02ff */
[----:B------:R-:W-:Y:S01]  /*8590*/  BAR.SYNC.DEFER_BLOCKING 0x0 ;  /* 0x0000000000007b1d */ /* 0x000fe20000010000 */
[C---:B------:R-:W-:Y:S02]  /*85a0*/  IMAD R165, R173.reuse, 0x35, RZ ;  /* 0x00000035ada57824 */ /* 0x040fe400078e02ff */
[C---:B------:R-:W-:Y:S02]  /*85b0*/  IMAD R221, R173.reuse, 0x70, RZ ;  /* 0x00000070addd7824 */ /* 0x040fe400078e02ff */
[----:B------:R-:W-:-:S02]  /*85c0*/  IMAD R219, R173, 0x6e, RZ ;  /* 0x0000006eaddb7824 */ /* 0x000fc400078e02ff */
[C---:B------:R-:W-:Y:S02]  /*85d0*/  IMAD R223, R173.reuse, 0x72, RZ ;  /* 0x00000072addf7824 */ /* 0x040fe400078e02ff */
[C---:B------:R-:W-:Y:S02]  /*85e0*/  IMAD R169, R173.reuse, 0x37, RZ ;  /* 0x00000037ada97824 */ /* 0x040fe400078e02ff */
[C---:B------:R-:W-:Y:S02]  /*85f0*/  IMAD R227, R173.reuse, 0x76, RZ ;  /* 0x00000076ade37824 */ /* 0x040fe400078e02ff */
[C---:B------:R-:W-:Y:S02]  /*8600*/  IMAD R149, R173.reuse, 0x39, RZ ;  /* 0x00000039ad957824 */ /* 0x040fe400078e02ff */
[C---:B------:R-:W-:Y:S02]  /*8610*/  IMAD R225, R173.reuse, 0x74, RZ ;  /* 0x00000074ade17824 */ /* 0x040fe400078e02ff */
[----:B------:R-:W-:-:S02]  /*8620*/  IMAD R151, R173, 0x78, RZ ;  /* 0x00000078ad977824 */ /* 0x000fc400078e02ff */
[C---:B------:R-:W-:Y:S02]  /*8630*/  IMAD R137, R173.reuse, 0x3b, RZ ;  /* 0x0000003bad897824 */ /* 0x040fe400078e02ff */
[C---:B------:R-:W-:Y:S02]  /*8640*/  IMAD R139, R173.reuse, 0x7e, RZ ;  /* 0x0000007ead8b7824 */ /* 0x040fe400078e02ff */
[C---:B------:R-:W-:Y:S01]  /*8650*/  IMAD R145, R173.reuse, 0x7a, RZ ;  /* 0x0000007aad917824 */ /* 0x040fe200078e02ff */
[----:B------:R-:W-:Y:S01]  /*8660*/  LDS.128 R16, [R38] ;  /* 0x0000000026107984 */ /* 0x000fe20000000c00 */
[C---:B------:R-:W-:Y:S02]  /*8670*/  IMAD R133, R173.reuse, 0x7c, RZ ;  /* 0x0000007cad857824 */ /* 0x040fe400078e02ff */
[C---:B------:R-:W-:Y:S01]  /*8680*/  IMAD R39, R173.reuse, 0x3d, RZ ;  /* 0x0000003dad277824 */ /* 0x040fe200078e02ff */
[----:B------:R-:W-:Y:S01]  /*8690*/  BAR.SYNC.DEFER_BLOCKING 0x0 ;  /* 0x0000000000007b1d */ /* 0x000fe20000010000 */
[----:B------:R-:W-:-:S05]  /*86a0*/  IMAD R57, R173, 0x3f, RZ ;  /* 0x0000003fad397824 */ /* 0x000fca00078e02ff */
[----:B------:R0:W-:Y:S02]  /*86b0*/  STSM.16.M88.4 [R3], R72 ;  /* 0x0000004803007844 */ /* 0x0001e40000000200 */
[----:B------:R-:W-:Y:S01]  /*86c0*/  BAR.SYNC.DEFER_BLOCKING 0x0 ;  /* 0x0000000000007b1d */ /* 0x000fe20000010000 */
[C---:B0-----:R-:W-:Y:S01]  /*86d0*/  IMAD R73, R173.reuse, 0xf, RZ ;  /* 0x0000000fad497824 */ /* 0x041fe200078e02ff */
[----:B------:R-:W-:-:S04]  /*86e0*/  SHF.L.U32 R75, R173, 0x4, RZ ;  /* 0x00000004ad4b7819 */ /* 0x000fc800000006ff */
[----:B------:R-:W-:Y:S02]  /*86f0*/  LDS.128 R20, [R38] ;  /* 0x0000000026147984 */ /* 0x000fe40000000c00 */
[----:B------:R-:W-:Y:S06]  /*8700*/  BAR.SYNC.DEFER_BLOCKING 0x0 ;  /* 0x0000000000007b1d */ /* 0x000fec0000010000 */
[----:B------:R0:W-:Y:S02]  /*8710*/  STSM.16.M88.4 [R3], R44 ;  /* 0x0000002c03007844 */ /* 0x0001e40000000200 */
[----:B------:R-:W-:Y:S01]  /*8720*/  BAR.SYNC.DEFER_BLOCKING 0x0 ;  /* 0x0000000000007b1d */ /* 0x000fe20000010000 */
[----:B0-----:R-:W-:-:S02]  /*8730*/  F2FP.BF16.F32.PACK_AB R44, R58, R31 ;  /* 0x0000001f3a2c723e */ /* 0x001fc400000010ff */
[----:B------:R-:W-:Y:S01]  /*8740*/  F2FP.BF16.F32.PACK_AB R46, R113, R30 ;  /* 0x0000001e712e723e */ /* 0x000fe200000010ff */
[----:B------:R-:W-:Y:S01]  /*8750*/  IMAD R113, R173, 0x22, RZ ;  /* 0x00000022ad717824 */ /* 0x000fe200078e02ff */
[----:B------:R-:W-:Y:S02]  /*8760*/  F2FP.BF16.F32.PACK_AB R47, R28, R29 ;  /* 0x0000001d1c2f723e */ /* 0x000fe400000010ff */
[----:B------:R-:W-:Y:S01]  /*8770*/  F2FP.BF16.F32.PACK_AB R45, R147, R54 ;  /* 0x00000036932d723e */ /* 0x000fe200000010ff */
[C---:B------:R-:W-:Y:S01]  /*8780*/  IMAD R147, R173.reuse, 0x2e, RZ ;  /* 0x0000002ead937824 */ /* 0x040fe200078e02ff */
[----:B------:R-:W0:Y:S01]  /*8790*/  LDS.128 R24, [R38] ;  /* 0x0000000026187984 */ /* 0x000e220000000c00 */
[----:B------:R-:W-:Y:S06]  /*87a0*/  BAR.SYNC.DEFER_BLOCKING 0x0 ;  /* 0x0000000000007b1d */ /* 0x000fec0000010000 */
[----:B------:R1:W-:Y:S02]  /*87b0*/  STSM.16.M88.4 [R3], R64 ;  /* 0x0000004003007844 */ /* 0x0003e40000000200 */
[----:B------:R-:W-:Y:S01]  /*87c0*/  BAR.SYNC.DEFER_BLOCKING 0x0 ;  /* 0x0000000000007b1d */ /* 0x000fe20000010000 */
[----:B-1----:R-:W-:-:S02]  /*87d0*/  IMAD R67, R173, 0xc, RZ ;  /* 0x0000000cad437824 */ /* 0x002fc400078e02ff */
[----:B------:R-:W-:-:S03]  /*87e0*/  IMAD R65, R173, 0xb, RZ ;  /* 0x0000000bad417824 */ /* 0x000fc600078e02ff */
[----:B------:R-:W1:Y:S02]  /*87f0*/  LDS.128 R28, [R38] ;  /* 0x00000000261c7984 */ /* 0x000e640000000c00 */
[----:B------:R-:W-:Y:S06]  /*8800*/  BAR.SYNC.DEFER_BLOCKING 0x0 ;  /* 0x0000000000007b1d */ /* 0x000fec0000010000 */
[----:B------:R2:W-:Y:S02]  /*8810*/  STSM.16.M88.4 [R3], R44 ;  /* 0x0000002c03007844 */ /* 0x0005e40000000200 */
[----:B------:R-:W-:Y:S01]  /*8820*/  BAR.SYNC.DEFER_BLOCKING 0x0 ;  /* 0x0000000000007b1d */ /* 0x000fe20000010000 */
[C---:B--2---:R-:W-:Y:S01]  /*8830*/  SHF.L.U32 R45, R173.reuse, 0x1, RZ ;  /* 0x00000001ad2d7819 */ /* 0x044fe200000006ff */
[C---:B------:R-:W-:Y:S01]  /*8840*/  IMAD R47, R173.reuse, 0x3, RZ ;  /* 0x00000003ad2f7824 */ /* 0x040fe200078e02ff */
[----:B------:R-:W-:-:S02]  /*8850*/  LEA R44, P5, R173, R40, 0x2 ;  /* 0x00000028ad2c7211 */ /* 0x000fc400078a10ff */
[-C--:B------:R-:W-:Y:S02]  /*8860*/  IADD3 R42, P4, R45, R40.reuse, RZ ;  /* 0x000000282d2a7210 */ /* 0x080fe40007f9e0ff */
[-C--:B------:R-:W-:Y:S02]  /*8870*/  IADD3 R46, P6, R53, R40.reuse, RZ ;  /* 0x00000028352e7210 */ /* 0x080fe40007fde0ff */
[-C--:B------:R-:W-:Y:S02]  /*8880*/  LEA.HI.X.SX32 R45, R45, R41.reuse, 0x1, P5 ;  /* 0x000000292d2d7211 */ /* 0x080fe400028f0eff */
[----:B------:R-:W-:Y:S01]  /*8890*/  LEA.HI.X.SX32 R43, R173, R41, 0x1, P4 ;  /* 0x00000029ad2b7211 */ /* 0x000fe200020f0eff */
[----:B------:R-:W2:Y:S01]  /*88a0*/  LDS.128 R32, [R38] ;  /* 0x0000000026207984 */ /* 0x000ea20000000c00 */
[----:B------:R-:W-:Y:S01]  /*88b0*/  BAR.SYNC.DEFER_BLOCKING 0x0 ;  /* 0x0000000000007b1d */ /* 0x000fe20000010000 */
[-C--:B------:R-:W-:Y:S02]  /*88c0*/  IADD3 R50, P5, R63, R40.reuse, RZ ;  /* 0x000000283f327210 */ /* 0x080fe40007fbe0ff */
[----:B------:R-:W-:-:S02]  /*88d0*/  LEA R48, P4, R173, R40, 0x3 ;  /* 0x00000028ad307211 */ /* 0x000fc400078818ff */
[-C--:B------:R-:W-:Y:S02]  /*88e0*/  LEA.HI.X.SX32 R47, R47, R41.reuse, 0x1, P6 ;  /* 0x000000292f2f7211 */ /* 0x080fe400030f0eff */
[-C--:B------:R-:W-:Y:S02]  /*88f0*/  IADD3 R52, P6, R67, R40.reuse, RZ ;  /* 0x0000002843347210 */ /* 0x080fe40007fde0ff */
[-C--:B------:R-:W-:Y:S02]  /*8900*/  LEA.HI.X.SX32 R51, R51, R41.reuse, 0x1, P5 ;  /* 0x0000002933337211 */ /* 0x080fe400028f0eff */
[-C--:B------:R-:W-:Y:S02]  /*8910*/  LEA.HI.X.SX32 R49, R49, R41.reuse, 0x1, P4 ;  /* 0x0000002931317211 */ /* 0x080fe400020f0eff */
[----:B------:R-:W-:Y:S02]  /*8920*/  LEA R58, P5, R173, R40, 0x4 ;  /* 0x00000028ad3a7211 */ /* 0x000fe400078a20ff */
[----:B------:R-:W-:-:S02]  /*8930*/  LEA.HI.X.SX32 R53, R53, R41, 0x1, P6 ;  /* 0x0000002935357211 */ /* 0x000fc400030f0eff */
[-C--:B------:R-:W-:Y:S02]  /*8940*/  IADD3 R60, P6, R79, R40.reuse, RZ ;  /* 0x000000284f3c7210 */ /* 0x080fe40007fde0ff */
[-C--:B------:R-:W-:Y:S02]  /*8950*/  LEA.HI.X.SX32 R59, R59, R41.reuse, 0x1, P5 ;  /* 0x000000293b3b7211 */ /* 0x080fe400028f0eff */
[-C--:B------:R-:W-:Y:S02]  /*8960*/  IADD3 R64, P5, R89, R40.reuse, RZ ;  /* 0x0000002859407210 */ /* 0x080fe40007fbe0ff */
[-C--:B------:R-:W-:Y:S01]  /*8970*/  LEA.HI.X.SX32 R61, R61, R41.reuse, 0x1, P6 ;  /* 0x000000293d3d7211 */ /* 0x080fe200030f0eff */
[----:B------:R4:W-:Y:S01]  /*8980*/  STSM.16.M88.4 [R3], R68 ;  /* 0x0000004403007844 */ /* 0x0009e20000000200 */
[----:B------:R-:W-:Y:S01]  /*8990*/  BAR.SYNC.DEFER_BLOCKING 0x0 ;  /* 0x0000000000007b1d */ /* 0x000fe20000010000 */
[----:B------:R-:W-:Y:S02]  /*89a0*/  IADD3 R66, P6, R93, R40, RZ ;  /* 0x000000285d427210 */ /* 0x000fe40007fde0ff */
[----:B------:R-:W-:-:S02]  /*89b0*/  LEA.HI.X.SX32 R65, R65, R41, 0x1, P5 ;  /* 0x0000002941417211 */ /* 0x000fc400028f0eff */
[----:B------:R-:W-:Y:S02]  /*89c0*/  LEA.HI.X.SX32 R67, R67, R41, 0x1, P6 ;  /* 0x0000002943437211 */ /* 0x000fe400030f0eff */
[----:B------:R-:W-:-:S04]  /*89d0*/  IADD3 R72, P6, R105, R40, RZ ;  /* 0x0000002869487210 */ /* 0x000fc80007fde0ff */
[-C--:B------:R-:W-:Y:S01]  /*89e0*/  LEA.HI.X.SX32 R73, R73, R41.reuse, 0x1, P6 ;  /* 0x0000002949497211 */ /* 0x080fe200030f0eff */
[----:B----4-:R-:W-:Y:S01]  /*89f0*/  IMAD R71, R173, 0xe, RZ ;  /* 0x0000000ead477824 */ /* 0x010fe200078e02ff */
[-C--:B------:R-:W-:Y:S01]  /*8a00*/  IADD3 R70, P5, R101, R40.reuse, RZ ;  /* 0x0000002865467210 */ /* 0x080fe20007fbe0ff */
[----:B------:R-:W-:Y:S01]  /*8a10*/  IMAD R69, R173, 0xd, RZ ;  /* 0x0000000dad457824 */ /* 0x000fe200078e02ff */
[-C--:B------:R-:W-:Y:S01]  /*8a20*/  IADD3 R78, P6, R117, R40.reuse, RZ ;  /* 0x00000028754e7210 */ /* 0x080fe20007fde0ff */
[----:B------:R-:W-:Y:S01]  /*8a30*/  IMAD R3, R173, 0x3e, RZ ;  /* 0x0000003ead037824 */ /* 0x000fe200078e02ff */
[C---:B------:R-:W-:Y:S02]  /*8a40*/  IADD3 R54, P4, R71.reuse, R40, RZ ;  /* 0x0000002847367210 */ /* 0x040fe40007f9e0ff */
[-C--:B------:R-:W-:Y:S02]  /*8a50*/  LEA.HI.X.SX32 R71, R71, R41.reuse, 0x1, P5 ;  /* 0x0000002947477211 */ /* 0x080fe400028f0eff */
[----:B------:R-:W-:-:S02]  /*8a60*/  LEA.HI.X.SX32 R55, R55, R41, 0x1, P4 ;  /* 0x0000002937377211 */ /* 0x000fc400020f0eff */
[-C--:B------:R-:W-:Y:S01]  /*8a70*/  IADD3 R62, P4, R85, R40.reuse, RZ ;  /* 0x00000028553e7210 */ /* 0x080fe20007f9e0ff */
[----:B---3--:R3:W-:Y:S01]  /*8a80*/  STG.E.U16 desc[UR18][R40.64], R4 ;  /* 0x0000000428007986 */ /* 0x0087e2000c101512 */
[-C--:B------:R-:W-:Y:S02]  /*8a90*/  IADD3 R76, P5, R113, R40.reuse, RZ ;  /* 0x00000028714c7210 */ /* 0x080fe40007fbe0ff */
[-C--:B------:R-:W-:Y:S02]  /*8aa0*/  LEA.HI.X.SX32 R63, R63, R41.reuse, 0x1, P4 ;  /* 0x000000293f3f7211 */ /* 0x080fe400020f0eff */
[----:B------:R-:W-:Y:S02]  /*8ab0*/  IADD3 R68, P4, R97, R40, RZ ;  /* 0x0000002861447210 */ /* 0x000fe40007f9e0ff */
[-C--:B------:R-:W-:Y:S02]  /*8ac0*/  LEA.HI.X.SX32 R77, R77, R41.reuse, 0x1, P5 ;  /* 0x000000294d4d7211 */ /* 0x080fe400028f0eff */
[----:B------:R-:W-:-:S02]  /*8ad0*/  LEA.HI.X.SX32 R69, R69, R41, 0x1, P4 ;  /* 0x0000002945457211 */ /* 0x000fc400020f0eff */
[-C--:B------:R-:W-:Y:S02]  /*8ae0*/  LEA R74, P4, R173, R40.reuse, 0x5 ;  /* 0x00000028ad4a7211 */ /* 0x080fe400078828ff */
[-C--:B------:R-:W-:Y:S02]  /*8af0*/  IADD3 R84, P5, R125, R40.reuse, RZ ;  /* 0x000000287d547210 */ /* 0x080fe40007fbe0ff */
[-C--:B------:R-:W-:Y:S02]  /*8b00*/  LEA.HI.X.SX32 R75, R75, R41.reuse, 0x1, P4 ;  /* 0x000000294b4b7211 */ /* 0x080fe400020f0eff */
[-C--:B------:R-:W-:Y:S02]  /*8b10*/  IADD3 R80, P4, R121, R40.reuse, RZ ;  /* 0x0000002879507210 */ /* 0x080fe40007f9e0ff */
[----:B------:R-:W-:Y:S02]  /*8b20*/  LEA.HI.X.SX32 R79, R79, R41, 0x1, P6 ;  /* 0x000000294f4f7211 */ /* 0x000fe400030f0eff */
[----:B------:R-:W-:-:S02]  /*8b30*/  IADD3 R86, P6, R129, R40, RZ ;  /* 0x0000002881567210 */ /* 0x000fc40007fde0ff */
[-C--:B------:R-:W-:Y:S02]  /*8b40*/  LEA.HI.X.SX32 R85, R85, R41.reuse, 0x1, P5 ;  /* 0x0000002955557211 */ /* 0x080fe400028f0eff */
[-C--:B------:R-:W-:Y:S02]  /*8b50*/  LEA.HI.X.SX32 R81, R81, R41.reuse, 0x1, P4 ;  /* 0x0000002951517211 */ /* 0x080fe400020f0eff */
[-C--:B------:R-:W-:Y:S02]  /*8b60*/  IADD3 R90, P5, R147, R40.reuse, RZ ;  /* 0x00000028935a7210 */ /* 0x080fe40007fbe0ff */
        /* <DEDUP_REMOVED lines=17> */
[-C--:B------:R-:W-:Y:S02]  /*8c80*/  LEA R108, P5, R173, R40.reuse, 0x6 ;  /* 0x00000028ad6c7211 */ /* 0x080fe400078a30ff */
        /* <DEDUP_REMOVED lines=62> */
[----:B---3--:R-:W-:-:S02]  /*9070*/  IADD3 R40, P6, R133, R40, RZ ;  /* 0x0000002885287210 */ /* 0x008fc40007fde0ff */
[----:B------:R-:W-:Y:S02]  /*9080*/  PRMT R4, R4, 0x7632, R4 ;  /* 0x0000763204047816 */ /* 0x000fe40000000004 */
[-C--:B------:R-:W-:Y:S02]  /*9090*/  LEA.HI.X.SX32 R145, R39, R41.reuse, 0x1, P4 ;  /* 0x0000002927917211 */ /* 0x080fe400020f0eff */
[-C--:B------:R-:W-:Y:S01]  /*90a0*/  LEA.HI.X.SX32 R133, R57, R41.reuse, 0x1, P5 ;  /* 0x0000002939857211 */ /* 0x080fe200028f0eff */
[----:B------:R3:W-:Y:S01]  /*90b0*/  STG.E.U16 desc[UR18][R42.64], R4 ;  /* 0x000000042a007986 */ /* 0x0007e2000c101512 */
[----:B------:R-:W-:Y:S02]  /*90c0*/  LEA.HI.X.SX32 R41, R3, R41, 0x1, P6 ;  /* 0x0000002903297211 */ /* 0x000fe400030f0eff */
[----:B------:R-:W-:Y:S01]  /*90d0*/  PRMT R3, R5, 0x7632, R3 ;  /* 0x0000763205037816 */ /* 0x000fe20000000003 */
[----:B------:R4:W-:Y:S01]  /*90e0*/  STG.E.U16 desc[UR18][R44.64], R5 ;  /* 0x000000052c007986 */ /* 0x0009e2000c101512 */
[----:B------:R-:W-:-:S02]  /*90f0*/  PRMT R39, R6, 0x7632, R39 ;  /* 0x0000763206277816 */ /* 0x000fc40000000027 */
[----:B0-----:R-:W-:Y:S01]  /*9100*/  PRMT R57, R25, 0x7632, R57 ;  /* 0x0000763219397816 */ /* 0x001fe20000000039 */
[----:B------:R0:W-:Y:S01]  /*9110*/  STG.E.U16 desc[UR18][R46.64], R3 ;  /* 0x000000032e007986 */ /* 0x0001e2000c101512 */
[----:B---3--:R-:W-:-:S03]  /*9120*/  PRMT R43, R7, 0x7632, R43 ;  /* 0x00007632072b7816 */ /* 0x008fc6000000002b */
[----:B------:R3:W-:Y:S01]  /*9130*/  STG.E.U16 desc[UR18][R48.64], R6 ;  /* 0x0000000630007986 */ /* 0x0007e2000c101512 */
[----:B------:R-:W-:Y:S02]  /*9140*/  PRMT R4, R13, 0x7632, R4 ;  /* 0x000076320d047816 */ /* 0x000fe40000000004 */
[----:B----4-:R-:W-:Y:S01]  /*9150*/  PRMT R45, R12, 0x7632, R45 ;  /* 0x000076320c2d7816 */ /* 0x010fe2000000002d */
[----:B------:R4:W-:Y:S01]  /*9160*/  STG.E.U16 desc[UR18][R50.64], R39 ;  /* 0x0000002732007986 */ /* 0x0009e2000c101512 */
[----:B------:R-:W-:Y:S02]  /*9170*/  PRMT R5, R15, 0x7632, R5 ;  /* 0x000076320f057816 */ /* 0x000fe40000000005 */
[----:B0-----:R-:W-:Y:S01]  /*9180*/  PRMT R3, R14, 0x7632, R3 ;  /* 0x000076320e037816 */ /* 0x001fe20000000003 */
[----:B------:R0:W-:Y:S01]  /*9190*/  STG.E.U16 desc[UR18][R52.64], R7 ;  /* 0x0000000734007986 */ /* 0x0001e2000c101512 */
[----:B------:R-:W-:-:S03]  /*91a0*/  PRMT R47, R20, 0x7632, R47 ;  /* 0x00007632142f7816 */ /* 0x000fc6000000002f */
[----:B------:R1:W-:Y:S01]  /*91b0*/  STG.E.U16 desc[UR18][R54.64], R43 ;  /* 0x0000002b36007986 */ /* 0x0003e2000c101512 */
[----:B---3--:R-:W-:Y:S02]  /*91c0*/  PRMT R6, R16, 0x7632, R6 ;  /* 0x0000763210067816 */ /* 0x008fe40000000006 */
[----:B------:R-:W-:Y:S01]  /*91d0*/  PRMT R49, R21, 0x7632, R49 ;  /* 0x0000763215317816 */ /* 0x000fe20000000031 */
[----:B------:R3:W-:Y:S01]  /*91e0*/  STG.E.U16 desc[UR18][R58.64], R12 ;  /* 0x0000000c3a007986 */ /* 0x0007e2000c101512 */
[----:B----4-:R-:W-:-:S03]  /*91f0*/  PRMT R51, R22, 0x7632, R51 ;  /* 0x0000763216337816 */ /* 0x010fc60000000033 */
[----:B------:R4:W-:Y:S01]  /*9200*/  STG.E.U16 desc[UR18][R60.64], R45 ;  /* 0x0000002d3c007986 */ /* 0x0009e2000c101512 */
[----:B0-----:R-:W-:Y:S02]  /*9210*/  PRMT R7, R17, 0x7632, R7 ;  /* 0x0000763211077816 */ /* 0x001fe40000000007 */
[----:B------:R-:W-:Y:S01]  /*9220*/  PRMT R53, R23, 0x7632, R53 ;  /* 0x0000763217357816 */ /* 0x000fe20000000035 */
[----:B------:R0:W-:Y:S01]  /*9230*/  STG.E.U16 desc[UR18][R62.64], R13 ;  /* 0x0000000d3e007986 */ /* 0x0001e2000c101512 */
[----:B-1----:R-:W-:Y:S02]  /*9240*/  PRMT R43, R18, 0x7632, R43 ;  /* 0x00007632122b7816 */ /* 0x002fe4000000002b */
[----:B------:R-:W-:Y:S01]  /*9250*/  PRMT R55, R24, 0x7632, R55 ;  /* 0x0000763218377816 */ /* 0x000fe20000000037 */
[----:B------:R1:W-:Y:S01]  /*9260*/  STG.E.U16 desc[UR18][R64.64], R4 ;  /* 0x0000000440007986 */ /* 0x0003e2000c101512 */
[----:B---3--:R-:W-:-:S03]  /*9270*/  PRMT R59, R26, 0x7632, R59 ;  /* 0x000076321a3b7816 */ /* 0x008fc6000000003b */
[----:B------:R-:W-:Y:S01]  /*9280*/  STG.E.U16 desc[UR18][R66.64], R14 ;  /* 0x0000000e42007986 */ /* 0x000fe2000c101512 */
[----:B----4-:R-:W-:Y:S02]  /*9290*/  PRMT R45, R19, 0x7632, R45 ;  /* 0x00007632132d7816 */ /* 0x010fe4000000002d */
[----:B------:R-:W-:Y:S01]  /*92a0*/  PRMT R61, R27, 0x7632, R61 ;  /* 0x000076321b3d7816 */ /* 0x000fe2000000003d */
[----:B------:R2:W-:Y:S01]  /*92b0*/  STG.E.U16 desc[UR18][R68.64], R3 ;  /* 0x0000000344007986 */ /* 0x0005e2000c101512 */
[----:B0-----:R-:W-:-:S03]  /*92c0*/  PRMT R63, R28, 0x7632, R63 ;  /* 0x000076321c3f7816 */ /* 0x001fc6000000003f */
[----:B------:R0:W-:Y:S01]  /*92d0*/  STG.E.U16 desc[UR18][R70.64], R15 ;  /* 0x0000000f46007986 */ /* 0x0001e2000c101512 */
[----:B-1----:R-:W-:-:S03]  /*92e0*/  PRMT R65, R29, 0x7632, R65 ;  /* 0x000076321d417816 */ /* 0x002fc60000000041 */
[----:B------:R-:W-:Y:S04]  /*92f0*/  STG.E.U16 desc[UR18][R72.64], R5 ;  /* 0x0000000548007986 */ /* 0x000fe8000c101512 */
[----:B------:R-:W-:Y:S01]  /*9300*/  STG.E.U16 desc[UR18][R74.64], R16 ;  /* 0x000000104a007986 */ /* 0x000fe2000c101512 */
[----:B--2---:R-:W-:-:S03]  /*9310*/  PRMT R3, R34, 0x7632, R3 ;  /* 0x0000763222037816 */ /* 0x004fc60000000003 */
[----:B------:R1:W-:Y:S01]  /*9320*/  STG.E.U16 desc[UR18][R76.64], R6 ;  /* 0x000000064c007986 */ /* 0x0003e2000c101512 */
[----:B0-----:R-:W-:-:S03]  /*9330*/  PRMT R70, R30, 0x7632, R70 ;  /* 0x000076321e467816 */ /* 0x001fc60000000046 */
[----:B------:R0:W-:Y:S04]  /*9340*/  STG.E.U16 desc[UR18][R78.64], R17 ;  /* 0x000000114e007986 */ /* 0x0001e8000c101512 */
[----:B------:R2:W-:Y:S04]  /*9350*/  STG.E.U16 desc[UR18][R80.64], R7 ;  /* 0x0000000750007986 */ /* 0x0005e8000c101512 */
[----:B------:R-:W3:Y:S01]  /*9360*/  LDS.128 R4, [R38] ;  /* 0x0000000026047984 */ /* 0x000ee20000000c00 */
[----:B-1----:R-:W-:-:S03]  /*9370*/  PRMT R76, R31, 0x7632, R76 ;  /* 0x000076321f4c7816 */ /* 0x002fc6000000004c */
[----:B------:R1:W-:Y:S01]  /*9380*/  STG.E.U16 desc[UR18][R84.64], R18 ;  /* 0x0000001254007986 */ /* 0x0003e2000c101512 */
[----:B0-----:R-:W-:-:S03]  /*9390*/  PRMT R78, R32, 0x7632, R78 ;  /* 0x00007632204e7816 */ /* 0x001fc6000000004e */
[----:B------:R-:W-:Y:S01]  /*93a0*/  STG.E.U16 desc[UR18][R86.64], R43 ;  /* 0x0000002b56007986 */ /* 0x000fe2000c101512 */
[----:B--2---:R-:W-:-:S03]  /*93b0*/  PRMT R80, R33, 0x7632, R80 ;  /* 0x0000763221507816 */ /* 0x004fc60000000050 */
[----:B------:R-:W-:Y:S04]  /*93c0*/  STG.E.U16 desc[UR18][R88.64], R19 ;  /* 0x0000001358007986 */ /* 0x000fe8000c101512 */
[----:B------:R-:W-:Y:S01]  /*93d0*/  STG.E.U16 desc[UR18][R90.64], R45 ;  /* 0x0000002d5a007986 */ /* 0x000fe2000c101512 */
[----:B-1----:R-:W-:-:S03]  /*93e0*/  PRMT R84, R35, 0x7632, R84 ;  /* 0x0000763223547816 */ /* 0x002fc60000000054 */
[----:B------:R-:W-:Y:S04]  /*93f0*/  STG.E.U16 desc[UR18][R92.64], R20 ;  /* 0x000000145c007986 */ /* 0x000fe8000c101512 */
[----:B------:R-:W-:Y:S04]  /*9400*/  STG.E.U16 desc[UR18][R94.64], R47 ;  /* 0x0000002f5e007986 */ /* 0x000fe8000c101512 */
[----:B------:R-:W-:Y:S04]  /*9410*/  STG.E.U16 desc[UR18][R96.64], R21 ;  /* 0x0000001560007986 */ /* 0x000fe8000c101512 */
[----:B------:R-:W-:Y:S04]  /*9420*/  STG.E.U16 desc[UR18][R98.64], R49 ;  /* 0x0000003162007986 */ /* 0x000fe8000c101512 */
[----:B------:R-:W-:Y:S04]  /*9430*/  STG.E.U16 desc[UR18][R100.64], R22 ;  /* 0x0000001664007986 */ /* 0x000fe8000c101512 */
[----:B------:R-:W-:Y:S01]  /*9440*/  STG.E.U16 desc[UR18][R102.64], R51 ;  /* 0x0000003366007986 */ /* 0x000fe2000c101512 */
[----:B---3--:R-:W-:-:S02]  /*9450*/  PRMT R74, R4, 0x7632, R74 ;  /* 0x00007632044a7816 */ /* 0x008fc4000000004a */
[----:B------:R-:W-:Y:S01]  /*9460*/  PRMT R68, R5, 0x7632, R68 ;  /* 0x0000763205447816 */ /* 0x000fe20000000044 */
[----:B------:R-:W-:Y:S01]  /*9470*/  STG.E.U16 desc[UR18][R104.64], R23 ;  /* 0x0000001768007986 */ /* 0x000fe2000c101512 */
[----:B------:R-:W-:Y:S02]  /*9480*/  PRMT R72, R6, 0x7632, R72 ;  /* 0x0000763206487816 */ /* 0x000fe40000000048 */
[----:B------:R-:W-:Y:S01]  /*9490*/  PRMT R66, R7, 0x7632, R66 ;  /* 0x0000763207427816 */ /* 0x000fe20000000042 */
[----:B------:R-:W-:Y:S04]  /*94a0*/  STG.E.U16 desc[UR18][R106.64], R53 ;  /* 0x000000356a007986 */ /* 0x000fe8000c101512 */
        /* <DEDUP_REMOVED lines=21> */
[----:B------:R0:W-:Y:S04]  /*9600*/  STG.E.U16 desc[UR18][R164.64], R3 ;  /* 0x00000003a4007986 */ /* 0x0001e8000c101512 */
[----:B------:R-:W-:Y:S04]  /*9610*/  STG.E.U16 desc[UR18][R166.64], R35 ;  /* 0x00000023a6007986 */ /* 0x000fe8000c101512 */
[----:B------:R-:W-:Y:S04]  /*9620*/  STG.E.U16 desc[UR18][R168.64], R84 ;  /* 0x00000054a8007986 */ /* 0x000fe8000c101512 */
[----:B------:R1:W-:Y:S01]  /*9630*/  STG.E.U16 desc[UR18][R170.64], R4 ;  /* 0x00000004aa007986 */ /* 0x0003e2000c101512 */
[----:B0-----:R-:W-:-:S03]  /*9640*/  FSEL R3, R8, -INF , P3 ;  /* 0xff80000008037808 */ /* 0x001fc60001800000 */
[----:B------:R-:W-:Y:S02]  /*9650*/  STG.E.U16 desc[UR18][R148.64], R74 ;  /* 0x0000004a94007986 */ /* 0x000fe4000c101512 */
[----:B------:R-:W-:Y:S01]  /*9660*/  FFMA R8, R3, 0.69314718246459960938, R10 ;  /* 0x3f31721803087823 */ /* 0x000fe2000000000a */
[C---:B------:R-:W-:Y:S01]  /*9670*/  SHF.L.U32 R3, R204.reuse, 0x2, RZ ;  /* 0x00000002cc037819 */ /* 0x040fe200000006ff */
[----:B------:R0:W-:Y:S01]  /*9680*/  STG.E.U16 desc[UR18][R142.64], R5 ;  /* 0x000000058e007986 */ /* 0x0001e2000c101512 */
[----:B------:R-:W2:Y:S03]  /*9690*/  LDC.64 R10, c[0x0][0x230] ;  /* 0x00008c00ff0a7b82 */ /* 0x000ea60000000a00 */
[----:B------:R-:W-:Y:S01]  /*96a0*/  STG.E.U16 desc[UR18][R136.64], R68 ;  /* 0x0000004488007986 */ /* 0x000fe2000c101512 */
[----:B-1----:R-:W-:-:S03]  /*96b0*/  IMAD.HI R4, R204, 0x4, RZ ;  /* 0x00000004cc047827 */ /* 0x002fc600078e02ff */
[----:B------:R-:W-:Y:S04]  /*96c0*/  STG.E.U16 desc[UR18][R138.64], R6 ;  /* 0x000000068a007986 */ /* 0x000fe8000c101512 */
[----:B------:R-:W-:Y:S01]  /*96d0*/  STG.E.U16 desc[UR18][R144.64], R72 ;  /* 0x0000004890007986 */ /* 0x000fe2000c101512 */
[----:B0-----:R-:W-:-:S03]  /*96e0*/  LOP3.LUT R5, R2, 0xf8, RZ, 0xc0, !PT ;  /* 0x000000f802057812 */ /* 0x001fc600078ec0ff */
[----:B------:R-:W-:Y:S04]  /*96f0*/  STG.E.U16 desc[UR18][R40.64], R7 ;  /* 0x0000000728007986 */ /* 0x000fe8000c101512 */
[----:B------:R-:W-:Y:S01]  /*9700*/  STG.E.U16 desc[UR18][R132.64], R66 ;  /* 0x0000004284007986 */ /* 0x000fe2000c101512 */
[----:B------:R-:W-:Y:S01]  /*9710*/  BAR.SYNC.DEFER_BLOCKING 0x0 ;  /* 0x0000000000007b1d */ /* 0x000fe20000010000 */
[----:B--2---:R-:W-:-:S04]  /*9720*/  IADD3 R2, P0, P1, R3, UR7, R10 ;  /* 0x0000000703027c10 */ /* 0x004fc8000f91e00a */
[----:B------:R-:W-:Y:S01]  /*9730*/  IADD3.X R3, R4, UR5, R11, P0, P1 ;  /* 0x0000000504037c10 */ /* 0x000fe200087e240b */
[----:B------:R-:W-:Y:S04]  /*9740*/  STS.64 [R5+UR17], R8 ;  /* 0x0000000805007988 */ /* 0x000fe80008000a11 */
[----:B------:R-:W-:Y:S01]  /*9750*/  STS.64 [R5+UR17+0x100], R36 ;  /* 0x0001002405007988 */ /* 0x000fe20008000a11 */
[----:B------:R-:W-:Y:S06]  /*9760*/  BAR.SYNC.DEFER_BLOCKING 0x0 ;  /* 0x0000000000007b1d */ /* 0x000fec0000010000 */
[----:B------:R-:W0:Y:S04]  /*9770*/  LDS R7, [R0] ;  /* 0x0000000000077984 */ /* 0x000e280000000800 */
[----:B0-----:R-:W-:Y:S01]  /*9780*/  STG.E desc[UR18][R2.64], R7 ;  /* 0x0000000702007986 */ /* 0x001fe2000c101912 */
[----:B------:R-:W-:Y:S05]  /*9790*/  EXIT ;  /* 0x000000000000794d */ /* 0x000fea0003800000 */
.L_x_2:
[----:B------:R-:W-:-:S00]  /*97a0*/  BRA `(.L_x_2) ;  /* 0xfffffffc00fc7947 */ /* 0x000fc0000383ffff */
[----:B------:R-:W-:-:S00]  /*97b0*/  NOP ;  /* 0x0000000000007918 */ /* 0x000fc00000000000 */
        /* <DEDUP_REMOVED lines=12> */
.L_x_3:


//--------------------- .nv.global.init           --------------------------
	.section	.nv.global.init,"aw",@progbits
.nv.global.init:
	.type		_$_str,@object
	.size		_$_str,(.L_0 - _$_str)
_$_str:
        /*0000*/ 	.byte	0x5f, 0x5f, 0x43, 0x55, 0x44, 0x41, 0x5f, 0x46, 0x54, 0x5a, 0x00
.L_0:


//--------------------- .nv.shared.attn_fwd       --------------------------
	.section	.nv.shared.attn_fwd,"aw",@nobits
	.sectionflags	@""
	.align	16
	.zero		1024


//--------------------- .nv.shared.reserved.0     --------------------------
	.section	.nv.shared.reserved.0,"aw",@nobits
	.weak		__nv_reservedSMEM_offset_0_alias
	.size		__nv_reservedSMEM_offset_0_alias, 0, 0
	.other		__nv_reservedSMEM_offset_0_alias,@"STO_CUDA_RESERVED_SHARED STV_DEFAULT"
__nv_reservedSMEM_offset_0_alias:
	.zero		0


//--------------------- .nv.constant0.attn_fwd    --------------------------
	.section	.nv.constant0.attn_fwd,"a",@progbits
	.sectionflags	@""
	.align	4
.nv.constant0.attn_fwd:
	.zero		664


//--------------------- SYMBOLS --------------------------

	.type		.nv.reservedSmem.offset0,@object
	.size		.nv.reservedSmem.offset0,0x4
